	.target	sm_103a

	.elftype	@"ET_EXEC"


//--------------------- .note.nv.tkinfo           --------------------------
	.section	.note.nv.tkinfo,"",@"SHT_NOTE"
	.sectionflags	@"SHF_NOTE_NV_TKINFO"
	.tkinfo
        /*0018*/ 	.word	0x00000002
        /*0030*/ 	.string	""
        /*0030*/ 	.string	"ptxas"
        /*0030*/ 	.string	"Cuda compilation tools, release 13.0, V13.0.88"
        /*0030*/ 	.string	"Build cuda_13.0.r13.0/compiler.36424714_0"
        /*0030*/ 	.string	"-arch sm_103a -m 64 "



//--------------------- .note.nv.cuinfo           --------------------------
	.section	.note.nv.cuinfo,"",@"SHT_NOTE"
	.sectionflags	@"SHF_NOTE_NV_CUINFO"
        /*0018*/ 	.short	0x0002
        /*001a*/ 	.short	0x0067
        /*001c*/ 	.short	0x0082
	.zero		2


//--------------------- .nv.info                  --------------------------
	.section	.nv.info,"",@"SHT_CUDA_INFO"
	.align	4


	//----- nvinfo : EIATTR_REGCOUNT
	.align		4
        /*0000*/ 	.byte	0x04, 0x2f
        /*0002*/ 	.short	(.L_12 - .L_11)
	.align		4
.L_11:
        /*0004*/ 	.word	index@(_ZN7cutlass13device_kernelIN5flash19enable_sm80_to_sm89INS1_16FlashAttnFwdSm80INS1_25CollectiveMainloopFwdSm80ILi4ELi1ELb0EN4cute5tupleIJNS5_1CILi128EEENS7_ILi112EEENS7_ILi64EEEEEELi64ENS_10bfloat16_tEfNS_4arch4Sm80ELb1ELb0ELb1ELb1ELb0ELb1ELb1ELb0EEENS1_21CollectiveEpilogueFwdINS6_IJS8_SA_S9_EEENS6_IJNS7_ILi1EEESI_SI_EEESC_SE_Li128ELb1ELb1ELb0ELb0EEENS1_19SingleTileSchedulerILb1ELb0ELb1ELi128EEEEEEEEEvNT_6ParamsE)
        /*0008*/ 	.word	0x00000004


	//----- nvinfo : EIATTR_FRAME_SIZE
	.align		4
.L_12:
        /*000c*/ 	.byte	0x04, 0x11
        /*000e*/ 	.short	(.L_14 - .L_13)
	.align		4
.L_13:
        /*0010*/ 	.word	index@(_ZN7cutlass13device_kernelIN5flash19enable_sm80_to_sm89INS1_16FlashAttnFwdSm80INS1_25CollectiveMainloopFwdSm80ILi4ELi1ELb0EN4cute5tupleIJNS5_1CILi128EEENS7_ILi112EEENS7_ILi64EEEEEELi64ENS_10bfloat16_tEfNS_4arch4Sm80ELb1ELb0ELb1ELb1ELb0ELb1ELb1ELb0EEENS1_21CollectiveEpilogueFwdINS6_IJS8_SA_S9_EEENS6_IJNS7_ILi1EEESI_SI_EEESC_SE_Li128ELb1ELb1ELb0ELb0EEENS1_19SingleTileSchedulerILb1ELb0ELb1ELi128EEEEEEEEEvNT_6ParamsE)
        /*0014*/ 	.word	0x00000000


	//----- nvinfo : EIATTR_REGCOUNT
	.align		4
.L_14:
        /*0018*/ 	.byte	0x04, 0x2f
        /*001a*/ 	.short	(.L_16 - .L_15)
	.align		4
.L_15:
        /*001c*/ 	.word	index@(_ZN7cutlass13device_kernelIN5flash19enable_sm80_to_sm89INS1_16FlashAttnFwdSm80INS1_25CollectiveMainloopFwdSm80ILi4ELi1ELb0EN4cute5tupleIJNS5_1CILi128EEENS7_ILi112EEENS7_ILi64EEEEEELi64ENS_10bfloat16_tEfNS_4arch4Sm80ELb1ELb0ELb1ELb1ELb0ELb0ELb1ELb0EEENS1_21CollectiveEpilogueFwdINS6_IJS8_SA_S9_EEENS6_IJNS7_ILi1EEESI_SI_EEESC_SE_Li128ELb1ELb1ELb0ELb0EEENS1_19SingleTileSchedulerILb1ELb0ELb1ELi128EEEEEEEEEvNT_6ParamsE)
        /*0020*/ 	.word	0x00000004


	//----- nvinfo : EIATTR_FRAME_SIZE
	.align		4
.L_16:
        /*0024*/ 	.byte	0x04, 0x11
        /*0026*/ 	.short	(.L_18 - .L_17)
	.align		4
.L_17:
        /*0028*/ 	.word	index@(_ZN7cutlass13device_kernelIN5flash19enable_sm80_to_sm89INS1_16FlashAttnFwdSm80INS1_25CollectiveMainloopFwdSm80ILi4ELi1ELb0EN4cute5tupleIJNS5_1CILi128EEENS7_ILi112EEENS7_ILi64EEEEEELi64ENS_10bfloat16_tEfNS_4arch4Sm80ELb1ELb0ELb1ELb1ELb0ELb0ELb1ELb0EEENS1_21CollectiveEpilogueFwdINS6_IJS8_SA_S9_EEENS6_IJNS7_ILi1EEESI_SI_EEESC_SE_Li128ELb1ELb1ELb0ELb0EEENS1_19SingleTileSchedulerILb1ELb0ELb1ELi128EEEEEEEEEvNT_6ParamsE)
        /*002c*/ 	.word	0x00000000


	//----- nvinfo : EIATTR_REGCOUNT
	.align		4
.L_18:
        /*0030*/ 	.byte	0x04, 0x2f
        /*0032*/ 	.short	(.L_20 - .L_19)
	.align		4
.L_19:
        /*0034*/ 	.word	index@(_ZN7cutlass13device_kernelIN5flash19enable_sm80_to_sm89INS1_16FlashAttnFwdSm80INS1_25CollectiveMainloopFwdSm80ILi4ELi1ELb0EN4cute5tupleIJNS5_1CILi128EEENS7_ILi112EEENS7_ILi64EEEEEELi64ENS_10bfloat16_tEfNS_4arch4Sm80ELb1ELb0ELb1ELb0ELb0ELb0ELb1ELb0EEENS1_21CollectiveEpilogueFwdINS6_IJS8_SA_S9_EEENS6_IJNS7_ILi1EEESI_SI_EEESC_SE_Li128ELb0ELb1ELb0ELb0EEENS1_30DynamicPersistentTileSchedulerILi128ELi128ELb0ELb1ELb0EEEEEEEEEvNT_6ParamsE)
        /*0038*/ 	.word	0x00000004


	//----- nvinfo : EIATTR_FRAME_SIZE
	.align		4
.L_20:
        /*003c*/ 	.byte	0x04, 0x11
        /*003e*/ 	.short	(.L_22 - .L_21)
	.align		4
.L_21:
        /*0040*/ 	.word	index@(_ZN7cutlass13device_kernelIN5flash19enable_sm80_to_sm89INS1_16FlashAttnFwdSm80INS1_25CollectiveMainloopFwdSm80ILi4ELi1ELb0EN4cute5tupleIJNS5_1CILi128EEENS7_ILi112EEENS7_ILi64EEEEEELi64ENS_10bfloat16_tEfNS_4arch4Sm80ELb1ELb0ELb1ELb0ELb0ELb0ELb1ELb0EEENS1_21CollectiveEpilogueFwdINS6_IJS8_SA_S9_EEENS6_IJNS7_ILi1EEESI_SI_EEESC_SE_Li128ELb0ELb1ELb0ELb0EEENS1_30DynamicPersistentTileSchedulerILi128ELi128ELb0ELb1ELb0EEEEEEEEEvNT_6ParamsE)
        /*0044*/ 	.word	0x00000000


	//----- nvinfo : EIATTR_REGCOUNT
	.align		4
.L_22:
        /*0048*/ 	.byte	0x04, 0x2f
        /*004a*/ 	.short	(.L_24 - .L_23)
	.align		4
.L_23:
        /*004c*/ 	.word	index@(_ZN7cutlass13device_kernelIN5flash19enable_sm80_to_sm89INS1_16FlashAttnFwdSm80INS1_25CollectiveMainloopFwdSm80ILi4ELi1ELb0EN4cute5tupleIJNS5_1CILi128EEENS7_ILi96EEENS7_ILi64EEEEEELi64ENS_10bfloat16_tEfNS_4arch4Sm80ELb0ELb1ELb1ELb1ELb0ELb1ELb1ELb0EEENS1_21CollectiveEpilogueFwdINS6_IJS8_SA_S9_EEENS6_IJNS7_ILi1EEESI_SI_EEESC_SE_Li128ELb1ELb1ELb0ELb0EEENS1_19SingleTileSchedulerILb1ELb0ELb1ELi128EEEEEEEEEvNT_6ParamsE)
        /*0050*/ 	.word	0x00000004


	//----- nvinfo : EIATTR_FRAME_SIZE
	.align		4
.L_24:
        /*0054*/ 	.byte	0x04, 0x11
        /*0056*/ 	.short	(.L_26 - .L_25)
	.align		4
.L_25:
        /*0058*/ 	.word	index@(_ZN7cutlass13device_kernelIN5flash19enable_sm80_to_sm89INS1_16FlashAttnFwdSm80INS1_25CollectiveMainloopFwdSm80ILi4ELi1ELb0EN4cute5tupleIJNS5_1CILi128EEENS7_ILi96EEENS7_ILi64EEEEEELi64ENS_10bfloat16_tEfNS_4arch4Sm80ELb0ELb1ELb1ELb1ELb0ELb1ELb1ELb0EEENS1_21CollectiveEpilogueFwdINS6_IJS8_SA_S9_EEENS6_IJNS7_ILi1EEESI_SI_EEESC_SE_Li128ELb1ELb1ELb0ELb0EEENS1_19SingleTileSchedulerILb1ELb0ELb1ELi128EEEEEEEEEvNT_6ParamsE)
        /*005c*/ 	.word	0x00000000


	//----- nvinfo : EIATTR_REGCOUNT
	.align		4
.L_26:
        /*0060*/ 	.byte	0x04, 0x2f
        /*0062*/ 	.short	(.L_28 - .L_27)
	.align		4
.L_27:
        /*0064*/ 	.word	index@(_ZN7cutlass13device_kernelIN5flash19enable_sm80_to_sm89INS1_16FlashAttnFwdSm80INS1_25CollectiveMainloopFwdSm80ILi4ELi1ELb0EN4cute5tupleIJNS5_1CILi128EEENS7_ILi96EEENS7_ILi64EEEEEELi64ENS_10bfloat16_tEfNS_4arch4Sm80ELb0ELb1ELb1ELb1ELb0ELb0ELb1ELb0EEENS1_21CollectiveEpilogueFwdINS6_IJS8_SA_S9_EEENS6_IJNS7_ILi1EEESI_SI_EEESC_SE_Li128ELb1ELb1ELb0ELb0EEENS1_19SingleTileSchedulerILb1ELb0ELb1ELi128EEEEEEEEEvNT_6ParamsE)
        /*0068*/ 	.word	0x00000004


	//----- nvinfo : EIATTR_FRAME_SIZE
	.align		4
.L_28:
        /*006c*/ 	.byte	0x04, 0x11
        /*006e*/ 	.short	(.L_30 - .L_29)
	.align		4
.L_29:
        /*0070*/ 	.word	index@(_ZN7cutlass13device_kernelIN5flash19enable_sm80_to_sm89INS1_16FlashAttnFwdSm80INS1_25CollectiveMainloopFwdSm80ILi4ELi1ELb0EN4cute5tupleIJNS5_1CILi128EEENS7_ILi96EEENS7_ILi64EEEEEELi64ENS_10bfloat16_tEfNS_4arch4Sm80ELb0ELb1ELb1ELb1ELb0ELb0ELb1ELb0EEENS1_21CollectiveEpilogueFwdINS6_IJS8_SA_S9_EEENS6_IJNS7_ILi1EEESI_SI_EEESC_SE_Li128ELb1ELb1ELb0ELb0EEENS1_19SingleTileSchedulerILb1ELb0ELb1ELi128EEEEEEEEEvNT_6ParamsE)
        /*0074*/ 	.word	0x00000000


	//----- nvinfo : EIATTR_REGCOUNT
	.align		4
.L_30:
        /*0078*/ 	.byte	0x04, 0x2f
        /*007a*/ 	.short	(.L_32 - .L_31)
	.align		4
.L_31:
        /*007c*/ 	.word	index@(_ZN7cutlass13device_kernelIN5flash19enable_sm80_to_sm89INS1_16FlashAttnFwdSm80INS1_25CollectiveMainloopFwdSm80ILi4ELi1ELb0EN4cute5tupleIJNS5_1CILi128EEENS7_ILi96EEENS7_ILi64EEEEEELi64ENS_10bfloat16_tEfNS_4arch4Sm80ELb0ELb1ELb1ELb0ELb0ELb0ELb1ELb0EEENS1_21CollectiveEpilogueFwdINS6_IJS8_SA_S9_EEENS6_IJNS7_ILi1EEESI_SI_EEESC_SE_Li128ELb0ELb1ELb0ELb0EEENS1_19SingleTileSchedulerILb0ELb0ELb1ELi128EEEEEEEEEvNT_6ParamsE)
        /*0080*/ 	.word	0x00000004


	//----- nvinfo : EIATTR_FRAME_SIZE
	.align		4
.L_32:
        /*0084*/ 	.byte	0x04, 0x11
        /*0086*/ 	.short	(.L_34 - .L_33)
	.align		4
.L_33:
        /*0088*/ 	.word	index@(_ZN7cutlass13device_kernelIN5flash19enable_sm80_to_sm89INS1_16FlashAttnFwdSm80INS1_25CollectiveMainloopFwdSm80ILi4ELi1ELb0EN4cute5tupleIJNS5_1CILi128EEENS7_ILi96EEENS7_ILi64EEEEEELi64ENS_10bfloat16_tEfNS_4arch4Sm80ELb0ELb1ELb1ELb0ELb0ELb0ELb1ELb0EEENS1_21CollectiveEpilogueFwdINS6_IJS8_SA_S9_EEENS6_IJNS7_ILi1EEESI_SI_EEESC_SE_Li128ELb0ELb1ELb0ELb0EEENS1_19SingleTileSchedulerILb0ELb0ELb1ELi128EEEEEEEEEvNT_6ParamsE)
        /*008c*/ 	.word	0x00000000


	//----- nvinfo : EIATTR_REGCOUNT
	.align		4
.L_34:
        /*0090*/ 	.byte	0x04, 0x2f
        /*0092*/ 	.short	(.L_36 - .L_35)
	.align		4
.L_35:
        /*0094*/ 	.word	index@(_ZN7cutlass13device_kernelIN5flash19enable_sm80_to_sm89INS1_16FlashAttnFwdSm80INS1_25CollectiveMainloopFwdSm80ILi4ELi1ELb0EN4cute5tupleIJNS5_1CILi128EEENS7_ILi112EEENS7_ILi64EEEEEELi64ENS_10bfloat16_tEfNS_4arch4Sm80ELb0ELb0ELb1ELb1ELb0ELb1ELb1ELb0EEENS1_21CollectiveEpilogueFwdINS6_IJS8_SA_S9_EEENS6_IJNS7_ILi1EEESI_SI_EEESC_SE_Li128ELb1ELb1ELb0ELb0EEENS1_19SingleTileSchedulerILb1ELb0ELb1ELi128EEEEEEEEEvNT_6ParamsE)
        /*0098*/ 	.word	0x00000004


	//----- nvinfo : EIATTR_FRAME_SIZE
	.align		4
.L_36:
        /*009c*/ 	.byte	0x04, 0x11
        /*009e*/ 	.short	(.L_38 - .L_37)
	.align		4
.L_37:
        /*00a0*/ 	.word	index@(_ZN7cutlass13device_kernelIN5flash19enable_sm80_to_sm89INS1_16FlashAttnFwdSm80INS1_25CollectiveMainloopFwdSm80ILi4ELi1ELb0EN4cute5tupleIJNS5_1CILi128EEENS7_ILi112EEENS7_ILi64EEEEEELi64ENS_10bfloat16_tEfNS_4arch4Sm80ELb0ELb0ELb1ELb1ELb0ELb1ELb1ELb0EEENS1_21CollectiveEpilogueFwdINS6_IJS8_SA_S9_EEENS6_IJNS7_ILi1EEESI_SI_EEESC_SE_Li128ELb1ELb1ELb0ELb0EEENS1_19SingleTileSchedulerILb1ELb0ELb1ELi128EEEEEEEEEvNT_6ParamsE)
        /*00a4*/ 	.word	0x00000000


	//----- nvinfo : EIATTR_REGCOUNT
	.align		4
.L_38:
        /*00a8*/ 	.byte	0x04, 0x2f
        /*00aa*/ 	.short	(.L_40 - .L_39)
	.align		4
.L_39:
        /*00ac*/ 	.word	index@(_ZN7cutlass13device_kernelIN5flash19enable_sm80_to_sm89INS1_16FlashAttnFwdSm80INS1_25CollectiveMainloopFwdSm80ILi4ELi1ELb0EN4cute5tupleIJNS5_1CILi128EEENS7_ILi112EEENS7_ILi64EEEEEELi64ENS_10bfloat16_tEfNS_4arch4Sm80ELb0ELb0ELb1ELb1ELb0ELb0ELb1ELb0EEENS1_21CollectiveEpilogueFwdINS6_IJS8_SA_S9_EEENS6_IJNS7_ILi1EEESI_SI_EEESC_SE_Li128ELb1ELb1ELb0ELb0EEENS1_19SingleTileSchedulerILb1ELb0ELb1ELi128EEEEEEEEEvNT_6ParamsE)
        /*00b0*/ 	.word	0x00000004


	//----- nvinfo : EIATTR_FRAME_SIZE
	.align		4
.L_40:
        /*00b4*/ 	.byte	0x04, 0x11
        /*00b6*/ 	.short	(.L_42 - .L_41)
	.align		4
.L_41:
        /*00b8*/ 	.word	index@(_ZN7cutlass13device_kernelIN5flash19enable_sm80_to_sm89INS1_16FlashAttnFwdSm80INS1_25CollectiveMainloopFwdSm80ILi4ELi1ELb0EN4cute5tupleIJNS5_1CILi128EEENS7_ILi112EEENS7_ILi64EEEEEELi64ENS_10bfloat16_tEfNS_4arch4Sm80ELb0ELb0ELb1ELb1ELb0ELb0ELb1ELb0EEENS1_21CollectiveEpilogueFwdINS6_IJS8_SA_S9_EEENS6_IJNS7_ILi1EEESI_SI_EEESC_SE_Li128ELb1ELb1ELb0ELb0EEENS1_19SingleTileSchedulerILb1ELb0ELb1ELi128EEEEEEEEEvNT_6ParamsE)
        /*00bc*/ 	.word	0x00000000


	//----- nvinfo : EIATTR_REGCOUNT
	.align		4
.L_42:
        /*00c0*/ 	.byte	0x04, 0x2f
        /*00c2*/ 	.short	(.L_44 - .L_43)
	.align		4
.L_43:
        /*00c4*/ 	.word	index@(_ZN7cutlass13device_kernelIN5flash19enable_sm80_to_sm89INS1_16FlashAttnFwdSm80INS1_25CollectiveMainloopFwdSm80ILi4ELi1ELb0EN4cute5tupleIJNS5_1CILi128EEENS7_ILi112EEENS7_ILi64EEEEEELi64ENS_10bfloat16_tEfNS_4arch4Sm80ELb0ELb0ELb1ELb0ELb0ELb0ELb1ELb0EEENS1_21CollectiveEpilogueFwdINS6_IJS8_SA_S9_EEENS6_IJNS7_ILi1EEESI_SI_EEESC_SE_Li128ELb0ELb1ELb0ELb0EEENS1_19SingleTileSchedulerILb0ELb0ELb1ELi128EEEEEEEEEvNT_6ParamsE)
        /*00c8*/ 	.word	0x00000004


	//----- nvinfo : EIATTR_FRAME_SIZE
	.align		4
.L_44:
        /*00cc*/ 	.byte	0x04, 0x11
        /*00ce*/ 	.short	(.L_46 - .L_45)
	.align		4
.L_45:
        /*00d0*/ 	.word	index@(_ZN7cutlass13device_kernelIN5flash19enable_sm80_to_sm89INS1_16FlashAttnFwdSm80INS1_25CollectiveMainloopFwdSm80ILi4ELi1ELb0EN4cute5tupleIJNS5_1CILi128EEENS7_ILi112EEENS7_ILi64EEEEEELi64ENS_10bfloat16_tEfNS_4arch4Sm80ELb0ELb0ELb1ELb0ELb0ELb0ELb1ELb0EEENS1_21CollectiveEpilogueFwdINS6_IJS8_SA_S9_EEENS6_IJNS7_ILi1EEESI_SI_EEESC_SE_Li128ELb0ELb1ELb0ELb0EEENS1_19SingleTileSchedulerILb0ELb0ELb1ELi128EEEEEEEEEvNT_6ParamsE)
        /*00d4*/ 	.word	0x00000000


	//----- nvinfo : EIATTR_MIN_STACK_SIZE
	.align		4
.L_46:
        /*00d8*/ 	.byte	0x04, 0x12
        /*00da*/ 	.short	(.L_48 - .L_47)
	.align		4
.L_47:
        /*00dc*/ 	.word	index@(_ZN7cutlass13device_kernelIN5flash19enable_sm80_to_sm89INS1_16FlashAttnFwdSm80INS1_25CollectiveMainloopFwdSm80ILi4ELi1ELb0EN4cute5tupleIJNS5_1CILi128EEENS7_ILi112EEENS7_ILi64EEEEEELi64ENS_10bfloat16_tEfNS_4arch4Sm80ELb0ELb0ELb1ELb0ELb0ELb0ELb1ELb0EEENS1_21CollectiveEpilogueFwdINS6_IJS8_SA_S9_EEENS6_IJNS7_ILi1EEESI_SI_EEESC_SE_Li128ELb0ELb1ELb0ELb0EEENS1_19SingleTileSchedulerILb0ELb0ELb1ELi128EEEEEEEEEvNT_6ParamsE)
        /*00e0*/ 	.word	0x00000000


	//----- nvinfo : EIATTR_MIN_STACK_SIZE
	.align		4
.L_48:
        /*00e4*/ 	.byte	0x04, 0x12
        /*00e6*/ 	.short	(.L_50 - .L_49)
	.align		4
.L_49:
        /*00e8*/ 	.word	index@(_ZN7cutlass13device_kernelIN5flash19enable_sm80_to_sm89INS1_16FlashAttnFwdSm80INS1_25CollectiveMainloopFwdSm80ILi4ELi1ELb0EN4cute5tupleIJNS5_1CILi128EEENS7_ILi112EEENS7_ILi64EEEEEELi64ENS_10bfloat16_tEfNS_4arch4Sm80ELb0ELb0ELb1ELb1ELb0ELb0ELb1ELb0EEENS1_21CollectiveEpilogueFwdINS6_IJS8_SA_S9_EEENS6_IJNS7_ILi1EEESI_SI_EEESC_SE_Li128ELb1ELb1ELb0ELb0EEENS1_19SingleTileSchedulerILb1ELb0ELb1ELi128EEEEEEEEEvNT_6ParamsE)
        /*00ec*/ 	.word	0x00000000


	//----- nvinfo : EIATTR_MIN_STACK_SIZE
	.align		4
.L_50:
        /*00f0*/ 	.byte	0x04, 0x12
        /*00f2*/ 	.short	(.L_52 - .L_51)
	.align		4
.L_51:
        /*00f4*/ 	.word	index@(_ZN7cutlass13device_kernelIN5flash19enable_sm80_to_sm89INS1_16FlashAttnFwdSm80INS1_25CollectiveMainloopFwdSm80ILi4ELi1ELb0EN4cute5tupleIJNS5_1CILi128EEENS7_ILi112EEENS7_ILi64EEEEEELi64ENS_10bfloat16_tEfNS_4arch4Sm80ELb0ELb0ELb1ELb1ELb0ELb1ELb1ELb0EEENS1_21CollectiveEpilogueFwdINS6_IJS8_SA_S9_EEENS6_IJNS7_ILi1EEESI_SI_EEESC_SE_Li128ELb1ELb1ELb0ELb0EEENS1_19SingleTileSchedulerILb1ELb0ELb1ELi128EEEEEEEEEvNT_6ParamsE)
        /*00f8*/ 	.word	0x00000000


	//----- nvinfo : EIATTR_MIN_STACK_SIZE
	.align		4
.L_52:
        /*00fc*/ 	.byte	0x04, 0x12
        /*00fe*/ 	.short	(.L_54 - .L_53)
	.align		4
.L_53:
        /*0100*/ 	.word	index@(_ZN7cutlass13device_kernelIN5flash19enable_sm80_to_sm89INS1_16FlashAttnFwdSm80INS1_25CollectiveMainloopFwdSm80ILi4ELi1ELb0EN4cute5tupleIJNS5_1CILi128EEENS7_ILi96EEENS7_ILi64EEEEEELi64ENS_10bfloat16_tEfNS_4arch4Sm80ELb0ELb1ELb1ELb0ELb0ELb0ELb1ELb0EEENS1_21CollectiveEpilogueFwdINS6_IJS8_SA_S9_EEENS6_IJNS7_ILi1EEESI_SI_EEESC_SE_Li128ELb0ELb1ELb0ELb0EEENS1_19SingleTileSchedulerILb0ELb0ELb1ELi128EEEEEEEEEvNT_6ParamsE)
        /*0104*/ 	.word	0x00000000


	//----- nvinfo : EIATTR_MIN_STACK_SIZE
	.align		4
.L_54:
        /*0108*/ 	.byte	0x04, 0x12
        /*010a*/ 	.short	(.L_56 - .L_55)
	.align		4
.L_55:
        /*010c*/ 	.word	index@(_ZN7cutlass13device_kernelIN5flash19enable_sm80_to_sm89INS1_16FlashAttnFwdSm80INS1_25CollectiveMainloopFwdSm80ILi4ELi1ELb0EN4cute5tupleIJNS5_1CILi128EEENS7_ILi96EEENS7_ILi64EEEEEELi64ENS_10bfloat16_tEfNS_4arch4Sm80ELb0ELb1ELb1ELb1ELb0ELb0ELb1ELb0EEENS1_21CollectiveEpilogueFwdINS6_IJS8_SA_S9_EEENS6_IJNS7_ILi1EEESI_SI_EEESC_SE_Li128ELb1ELb1ELb0ELb0EEENS1_19SingleTileSchedulerILb1ELb0ELb1ELi128EEEEEEEEEvNT_6ParamsE)
        /*0110*/ 	.word	0x00000000


	//----- nvinfo : EIATTR_MIN_STACK_SIZE
	.align		4
.L_56:
        /*0114*/ 	.byte	0x04, 0x12
        /*0116*/ 	.short	(.L_58 - .L_57)
	.align		4
.L_57:
        /*0118*/ 	.word	index@(_ZN7cutlass13device_kernelIN5flash19enable_sm80_to_sm89INS1_16FlashAttnFwdSm80INS1_25CollectiveMainloopFwdSm80ILi4ELi1ELb0EN4cute5tupleIJNS5_1CILi128EEENS7_ILi96EEENS7_ILi64EEEEEELi64ENS_10bfloat16_tEfNS_4arch4Sm80ELb0ELb1ELb1ELb1ELb0ELb1ELb1ELb0EEENS1_21CollectiveEpilogueFwdINS6_IJS8_SA_S9_EEENS6_IJNS7_ILi1EEESI_SI_EEESC_SE_Li128ELb1ELb1ELb0ELb0EEENS1_19SingleTileSchedulerILb1ELb0ELb1ELi128EEEEEEEEEvNT_6ParamsE)
        /*011c*/ 	.word	0x00000000


	//----- nvinfo : EIATTR_MIN_STACK_SIZE
	.align		4
.L_58:
        /*0120*/ 	.byte	0x04, 0x12
        /*0122*/ 	.short	(.L_60 - .L_59)
	.align		4
.L_59:
        /*0124*/ 	.word	index@(_ZN7cutlass13device_kernelIN5flash19enable_sm80_to_sm89INS1_16FlashAttnFwdSm80INS1_25CollectiveMainloopFwdSm80ILi4ELi1ELb0EN4cute5tupleIJNS5_1CILi128EEENS7_ILi112EEENS7_ILi64EEEEEELi64ENS_10bfloat16_tEfNS_4arch4Sm80ELb1ELb0ELb1ELb0ELb0ELb0ELb1ELb0EEENS1_21CollectiveEpilogueFwdINS6_IJS8_SA_S9_EEENS6_IJNS7_ILi1EEESI_SI_EEESC_SE_Li128ELb0ELb1ELb0ELb0EEENS1_30DynamicPersistentTileSchedulerILi128ELi128ELb0ELb1ELb0EEEEEEEEEvNT_6ParamsE)
        /*0128*/ 	.word	0x00000000


	//----- nvinfo : EIATTR_MIN_STACK_SIZE
	.align		4
.L_60:
        /*012c*/ 	.byte	0x04, 0x12
        /*012e*/ 	.short	(.L_62 - .L_61)
	.align		4
.L_61:
        /*0130*/ 	.word	index@(_ZN7cutlass13device_kernelIN5flash19enable_sm80_to_sm89INS1_16FlashAttnFwdSm80INS1_25CollectiveMainloopFwdSm80ILi4ELi1ELb0EN4cute5tupleIJNS5_1CILi128EEENS7_ILi112EEENS7_ILi64EEEEEELi64ENS_10bfloat16_tEfNS_4arch4Sm80ELb1ELb0ELb1ELb1ELb0ELb0ELb1ELb0EEENS1_21CollectiveEpilogueFwdINS6_IJS8_SA_S9_EEENS6_IJNS7_ILi1EEESI_SI_EEESC_SE_Li128ELb1ELb1ELb0ELb0EEENS1_19SingleTileSchedulerILb1ELb0ELb1ELi128EEEEEEEEEvNT_6ParamsE)
        /*0134*/ 	.word	0x00000000


	//----- nvinfo : EIATTR_MIN_STACK_SIZE
	.align		4
.L_62:
        /*0138*/ 	.byte	0x04, 0x12
        /*013a*/ 	.short	(.L_64 - .L_63)
	.align		4
.L_63:
        /*013c*/ 	.word	index@(_ZN7cutlass13device_kernelIN5flash19enable_sm80_to_sm89INS1_16FlashAttnFwdSm80INS1_25CollectiveMainloopFwdSm80ILi4ELi1ELb0EN4cute5tupleIJNS5_1CILi128EEENS7_ILi112EEENS7_ILi64EEEEEELi64ENS_10bfloat16_tEfNS_4arch4Sm80ELb1ELb0ELb1ELb1ELb0ELb1ELb1ELb0EEENS1_21CollectiveEpilogueFwdINS6_IJS8_SA_S9_EEENS6_IJNS7_ILi1EEESI_SI_EEESC_SE_Li128ELb1ELb1ELb0ELb0EEENS1_19SingleTileSchedulerILb1ELb0ELb1ELi128EEEEEEEEEvNT_6ParamsE)
        /*0140*/ 	.word	0x00000000
.L_64:


//--------------------- .nv.compat                --------------------------
	.section	.nv.compat,"",@"SHT_CUDA_COMPAT_INFO"
	.align	4
        /*0000*/ 	.byte	0x02, 0x09, 0x01, 0x00, 0x02, 0x02, 0x01, 0x00, 0x02, 0x05, 0x05, 0x00, 0x03, 0x07, 0x01, 0x01
        /*0010*/ 	.byte	0x02, 0x03, 0x00, 0x00, 0x02, 0x06, 0x01, 0x00, 0x04, 0x0b, 0x08, 0x00, 0x00, 0x00, 0x00, 0x00
        /*0020*/ 	.byte	0x00, 0x00, 0x00, 0x00


//--------------------- .nv.info._ZN7cutlass13device_kernelIN5flash19enable_sm80_to_sm89INS1_16FlashAttnFwdSm80INS1_25CollectiveMainloopFwdSm80ILi4ELi1ELb0EN4cute5tupleIJNS5_1CILi128EEENS7_ILi112EEENS7_ILi64EEEEEELi64ENS_10bfloat16_tEfNS_4arch4Sm80ELb0ELb0ELb1ELb0ELb0ELb0ELb1ELb0EEENS1_21CollectiveEpilogueFwdINS6_IJS8_SA_S9_EEENS6_IJNS7_ILi1EEESI_SI_EEESC_SE_Li128ELb0ELb1ELb0ELb0EEENS1_19SingleTileSchedulerILb0ELb0ELb1ELi128EEEEEEEEEvNT_6ParamsE --------------------------
	.section	.nv.info._ZN7cutlass13device_kernelIN5flash19enable_sm80_to_sm89INS1_16FlashAttnFwdSm80INS1_25CollectiveMainloopFwdSm80ILi4ELi1ELb0EN4cute5tupleIJNS5_1CILi128EEENS7_ILi112EEENS7_ILi64EEEEEELi64ENS_10bfloat16_tEfNS_4arch4Sm80ELb0ELb0ELb1ELb0ELb0ELb0ELb1ELb0EEENS1_21CollectiveEpilogueFwdINS6_IJS8_SA_S9_EEENS6_IJNS7_ILi1EEESI_SI_EEESC_SE_Li128ELb0ELb1ELb0ELb0EEENS1_19SingleTileSchedulerILb0ELb0ELb1ELi128EEEEEEEEEvNT_6ParamsE,"",@"SHT_CUDA_INFO"
	.sectionflags	@""
	.align	4


	//----- nvinfo : EIATTR_CUDA_API_VERSION
	.align		4
        /*0000*/ 	.byte	0x04, 0x37
        /*0002*/ 	.short	(.L_66 - .L_65)
.L_65:
        /*0004*/ 	.word	0x00000082


	//----- nvinfo : EIATTR_KPARAM_INFO
	.align		4
.L_66:
        /*0008*/ 	.byte	0x04, 0x17
        /*000a*/ 	.short	(.L_68 - .L_67)
.L_67:
        /*000c*/ 	.word	0x00000000
        /*0010*/ 	.short	0x0000
        /*0012*/ 	.short	0x0000
        /*0014*/ 	.byte	0x00, 0xf0, 0x61, 0x10


	//----- nvinfo : EIATTR_SPARSE_MMA_MASK
	.align		4
.L_68:
        /*0018*/ 	.byte	0x03, 0x50
        /*001a*/ 	.short	0x0000


	//----- nvinfo : EIATTR_MAXREG_COUNT
	.align		4
        /*001c*/ 	.byte	0x03, 0x1b
        /*001e*/ 	.short	0x00ff


	//----- nvinfo : EIATTR_MERCURY_ISA_VERSION
	.align		4
        /*0020*/ 	.byte	0x03, 0x5f
        /*0022*/ 	.short	0x0101


	//----- nvinfo : EIATTR_VRC_CTA_INIT_COUNT
	.align		4
        /*0024*/ 	.byte	0x02, 0x4a
	.zero		1
	.zero		1


	//----- nvinfo : EIATTR_EXIT_INSTR_OFFSETS
	.align		4
        /*0028*/ 	.byte	0x04, 0x1c
        /*002a*/ 	.short	(.L_70 - .L_69)


	//   ....[0]....
.L_69:
        /*002c*/ 	.word	0x00000010


	//----- nvinfo : EIATTR_MAX_THREADS
	.align		4
.L_70:
        /*0030*/ 	.byte	0x04, 0x05
        /*0032*/ 	.short	(.L_72 - .L_71)
.L_71:
        /*0034*/ 	.word	0x00000080
        /*0038*/ 	.word	0x00000001
        /*003c*/ 	.word	0x00000001


	//----- nvinfo : EIATTR_CBANK_PARAM_SIZE
	.align		4
.L_72:
        /*0040*/ 	.byte	0x03, 0x19
        /*0042*/ 	.short	0x0418


	//----- nvinfo : EIATTR_PARAM_CBANK
	.align		4
        /*0044*/ 	.byte	0x04, 0x0a
        /*0046*/ 	.short	(.L_74 - .L_73)
	.align		4
.L_73:
        /*0048*/ 	.word	index@(.nv.constant0._ZN7cutlass13device_kernelIN5flash19enable_sm80_to_sm89INS1_16FlashAttnFwdSm80INS1_25CollectiveMainloopFwdSm80ILi4ELi1ELb0EN4cute5tupleIJNS5_1CILi128EEENS7_ILi112EEENS7_ILi64EEEEEELi64ENS_10bfloat16_tEfNS_4arch4Sm80ELb0ELb0ELb1ELb0ELb0ELb0ELb1ELb0EEENS1_21CollectiveEpilogueFwdINS6_IJS8_SA_S9_EEENS6_IJNS7_ILi1EEESI_SI_EEESC_SE_Li128ELb0ELb1ELb0ELb0EEENS1_19SingleTileSchedulerILb0ELb0ELb1ELi128EEEEEEEEEvNT_6ParamsE)
        /*004c*/ 	.short	0x0380
        /*004e*/ 	.short	0x0418


	//----- nvinfo : EIATTR_SW_WAR
	.align		4
.L_74:
        /*0050*/ 	.byte	0x04, 0x36
        /*0052*/ 	.short	(.L_76 - .L_75)
.L_75:
        /*0054*/ 	.word	0x00000008
.L_76:


//--------------------- .nv.info._ZN7cutlass13device_kernelIN5flash19enable_sm80_to_sm89INS1_16FlashAttnFwdSm80INS1_25CollectiveMainloopFwdSm80ILi4ELi1ELb0EN4cute5tupleIJNS5_1CILi128EEENS7_ILi112EEENS7_ILi64EEEEEELi64ENS_10bfloat16_tEfNS_4arch4Sm80ELb0ELb0ELb1ELb1ELb0ELb0ELb1ELb0EEENS1_21CollectiveEpilogueFwdINS6_IJS8_SA_S9_EEENS6_IJNS7_ILi1EEESI_SI_EEESC_SE_Li128ELb1ELb1ELb0ELb0EEENS1_19SingleTileSchedulerILb1ELb0ELb1ELi128EEEEEEEEEvNT_6ParamsE --------------------------
	.section	.nv.info._ZN7cutlass13device_kernelIN5flash19enable_sm80_to_sm89INS1_16FlashAttnFwdSm80INS1_25CollectiveMainloopFwdSm80ILi4ELi1ELb0EN4cute5tupleIJNS5_1CILi128EEENS7_ILi112EEENS7_ILi64EEEEEELi64ENS_10bfloat16_tEfNS_4arch4Sm80ELb0ELb0ELb1ELb1ELb0ELb0ELb1ELb0EEENS1_21CollectiveEpilogueFwdINS6_IJS8_SA_S9_EEENS6_IJNS7_ILi1EEESI_SI_EEESC_SE_Li128ELb1ELb1ELb0ELb0EEENS1_19SingleTileSchedulerILb1ELb0ELb1ELi128EEEEEEEEEvNT_6ParamsE,"",@"SHT_CUDA_INFO"
	.sectionflags	@""
	.align	4


	//----- nvinfo : EIATTR_CUDA_API_VERSION
	.align		4
        /*0000*/ 	.byte	0x04, 0x37
        /*0002*/ 	.short	(.L_78 - .L_77)
.L_77:
        /*0004*/ 	.word	0x00000082


	//----- nvinfo : EIATTR_KPARAM_INFO
	.align		4
.L_78:
        /*0008*/ 	.byte	0x04, 0x17
        /*000a*/ 	.short	(.L_80 - .L_79)
.L_79:
        /*000c*/ 	.word	0x00000000
        /*0010*/ 	.short	0x0000
        /*0012*/ 	.short	0x0000
        /*0014*/ 	.byte	0x00, 0xf0, 0x61, 0x10


	//----- nvinfo : EIATTR_SPARSE_MMA_MASK
	.align		4
.L_80:
        /*0018*/ 	.byte	0x03, 0x50
        /*001a*/ 	.short	0x0000


	//----- nvinfo : EIATTR_MAXREG_COUNT
	.align		4
        /*001c*/ 	.byte	0x03, 0x1b
        /*001e*/ 	.short	0x00ff


	//----- nvinfo : EIATTR_MERCURY_ISA_VERSION
	.align		4
        /*0020*/ 	.byte	0x03, 0x5f
        /*0022*/ 	.short	0x0101


	//----- nvinfo : EIATTR_VRC_CTA_INIT_COUNT
	.align		4
        /*0024*/ 	.byte	0x02, 0x4a
	.zero		1
	.zero		1


	//----- nvinfo : EIATTR_EXIT_INSTR_OFFSETS
	.align		4
        /*0028*/ 	.byte	0x04, 0x1c
        /*002a*/ 	.short	(.L_82 - .L_81)


	//   ....[0]....
.L_81:
        /*002c*/ 	.word	0x00000010


	//----- nvinfo : EIATTR_MAX_THREADS
	.align		4
.L_82:
        /*0030*/ 	.byte	0x04, 0x05
        /*0032*/ 	.short	(.L_84 - .L_83)
.L_83:
        /*0034*/ 	.word	0x00000080
        /*0038*/ 	.word	0x00000001
        /*003c*/ 	.word	0x00000001


	//----- nvinfo : EIATTR_CBANK_PARAM_SIZE
	.align		4
.L_84:
        /*0040*/ 	.byte	0x03, 0x19
        /*0042*/ 	.short	0x0418


	//----- nvinfo : EIATTR_PARAM_CBANK
	.align		4
        /*0044*/ 	.byte	0x04, 0x0a
        /*0046*/ 	.short	(.L_86 - .L_85)
	.align		4
.L_85:
        /*0048*/ 	.word	index@(.nv.constant0._ZN7cutlass13device_kernelIN5flash19enable_sm80_to_sm89INS1_16FlashAttnFwdSm80INS1_25CollectiveMainloopFwdSm80ILi4ELi1ELb0EN4cute5tupleIJNS5_1CILi128EEENS7_ILi112EEENS7_ILi64EEEEEELi64ENS_10bfloat16_tEfNS_4arch4Sm80ELb0ELb0ELb1ELb1ELb0ELb0ELb1ELb0EEENS1_21CollectiveEpilogueFwdINS6_IJS8_SA_S9_EEENS6_IJNS7_ILi1EEESI_SI_EEESC_SE_Li128ELb1ELb1ELb0ELb0EEENS1_19SingleTileSchedulerILb1ELb0ELb1ELi128EEEEEEEEEvNT_6ParamsE)
        /*004c*/ 	.short	0x0380
        /*004e*/ 	.short	0x0418


	//----- nvinfo : EIATTR_SW_WAR
	.align		4
.L_86:
        /*0050*/ 	.byte	0x04, 0x36
        /*0052*/ 	.short	(.L_88 - .L_87)
.L_87:
        /*0054*/ 	.word	0x00000008
.L_88:


//--------------------- .nv.info._ZN7cutlass13device_kernelIN5flash19enable_sm80_to_sm89INS1_16FlashAttnFwdSm80INS1_25CollectiveMainloopFwdSm80ILi4ELi1ELb0EN4cute5tupleIJNS5_1CILi128EEENS7_ILi112EEENS7_ILi64EEEEEELi64ENS_10bfloat16_tEfNS_4arch4Sm80ELb0ELb0ELb1ELb1ELb0ELb1ELb1ELb0EEENS1_21CollectiveEpilogueFwdINS6_IJS8_SA_S9_EEENS6_IJNS7_ILi1EEESI_SI_EEESC_SE_Li128ELb1ELb1ELb0ELb0EEENS1_19SingleTileSchedulerILb1ELb0ELb1ELi128EEEEEEEEEvNT_6ParamsE --------------------------
	.section	.nv.info._ZN7cutlass13device_kernelIN5flash19enable_sm80_to_sm89INS1_16FlashAttnFwdSm80INS1_25CollectiveMainloopFwdSm80ILi4ELi1ELb0EN4cute5tupleIJNS5_1CILi128EEENS7_ILi112EEENS7_ILi64EEEEEELi64ENS_10bfloat16_tEfNS_4arch4Sm80ELb0ELb0ELb1ELb1ELb0ELb1ELb1ELb0EEENS1_21CollectiveEpilogueFwdINS6_IJS8_SA_S9_EEENS6_IJNS7_ILi1EEESI_SI_EEESC_SE_Li128ELb1ELb1ELb0ELb0EEENS1_19SingleTileSchedulerILb1ELb0ELb1ELi128EEEEEEEEEvNT_6ParamsE,"",@"SHT_CUDA_INFO"
	.sectionflags	@""
	.align	4


	//----- nvinfo : EIATTR_CUDA_API_VERSION
	.align		4
        /*0000*/ 	.byte	0x04, 0x37
        /*0002*/ 	.short	(.L_90 - .L_89)
.L_89:
        /*0004*/ 	.word	0x00000082


	//----- nvinfo : EIATTR_KPARAM_INFO
	.align		4
.L_90:
        /*0008*/ 	.byte	0x04, 0x17
        /*000a*/ 	.short	(.L_92 - .L_91)
.L_91:
        /*000c*/ 	.word	0x00000000
        /*0010*/ 	.short	0x0000
        /*0012*/ 	.short	0x0000
        /*0014*/ 	.byte	0x00, 0xf0, 0x61, 0x10


	//----- nvinfo : EIATTR_SPARSE_MMA_MASK
	.align		4
.L_92:
        /*0018*/ 	.byte	0x03, 0x50
        /*001a*/ 	.short	0x0000


	//----- nvinfo : EIATTR_MAXREG_COUNT
	.align		4
        /*001c*/ 	.byte	0x03, 0x1b
        /*001e*/ 	.short	0x00ff


	//----- nvinfo : EIATTR_MERCURY_ISA_VERSION
	.align		4
        /*0020*/ 	.byte	0x03, 0x5f
        /*0022*/ 	.short	0x0101


	//----- nvinfo : EIATTR_VRC_CTA_INIT_COUNT
	.align		4
        /*0024*/ 	.byte	0x02, 0x4a
	.zero		1
	.zero		1


	//----- nvinfo : EIATTR_EXIT_INSTR_OFFSETS
	.align		4
        /*0028*/ 	.byte	0x04, 0x1c
        /*002a*/ 	.short	(.L_94 - .L_93)


	//   ....[0]....
.L_93:
        /*002c*/ 	.word	0x00000010


	//----- nvinfo : EIATTR_MAX_THREADS
	.align		4
.L_94:
        /*0030*/ 	.byte	0x04, 0x05
        /*0032*/ 	.short	(.L_96 - .L_95)
.L_95:
        /*0034*/ 	.word	0x00000080
        /*0038*/ 	.word	0x00000001
        /*003c*/ 	.word	0x00000001


	//----- nvinfo : EIATTR_CBANK_PARAM_SIZE
	.align		4
.L_96:
        /*0040*/ 	.byte	0x03, 0x19
        /*0042*/ 	.short	0x0418


	//----- nvinfo : EIATTR_PARAM_CBANK
	.align		4
        /*0044*/ 	.byte	0x04, 0x0a
        /*0046*/ 	.short	(.L_98 - .L_97)
	.align		4
.L_97:
        /*0048*/ 	.word	index@(.nv.constant0._ZN7cutlass13device_kernelIN5flash19enable_sm80_to_sm89INS1_16FlashAttnFwdSm80INS1_25CollectiveMainloopFwdSm80ILi4ELi1ELb0EN4cute5tupleIJNS5_1CILi128EEENS7_ILi112EEENS7_ILi64EEEEEELi64ENS_10bfloat16_tEfNS_4arch4Sm80ELb0ELb0ELb1ELb1ELb0ELb1ELb1ELb0EEENS1_21CollectiveEpilogueFwdINS6_IJS8_SA_S9_EEENS6_IJNS7_ILi1EEESI_SI_EEESC_SE_Li128ELb1ELb1ELb0ELb0EEENS1_19SingleTileSchedulerILb1ELb0ELb1ELi128EEEEEEEEEvNT_6ParamsE)
        /*004c*/ 	.short	0x0380
        /*004e*/ 	.short	0x0418


	//----- nvinfo : EIATTR_SW_WAR
	.align		4
.L_98:
        /*0050*/ 	.byte	0x04, 0x36
        /*0052*/ 	.short	(.L_100 - .L_99)
.L_99:
        /*0054*/ 	.word	0x00000008
.L_100:


//--------------------- .nv.info._ZN7cutlass13device_kernelIN5flash19enable_sm80_to_sm89INS1_16FlashAttnFwdSm80INS1_25CollectiveMainloopFwdSm80ILi4ELi1ELb0EN4cute5tupleIJNS5_1CILi128EEENS7_ILi96EEENS7_ILi64EEEEEELi64ENS_10bfloat16_tEfNS_4arch4Sm80ELb0ELb1ELb1ELb0ELb0ELb0ELb1ELb0EEENS1_21CollectiveEpilogueFwdINS6_IJS8_SA_S9_EEENS6_IJNS7_ILi1EEESI_SI_EEESC_SE_Li128ELb0ELb1ELb0ELb0EEENS1_19SingleTileSchedulerILb0ELb0ELb1ELi128EEEEEEEEEvNT_6ParamsE --------------------------
	.section	.nv.info._ZN7cutlass13device_kernelIN5flash19enable_sm80_to_sm89INS1_16FlashAttnFwdSm80INS1_25CollectiveMainloopFwdSm80ILi4ELi1ELb0EN4cute5tupleIJNS5_1CILi128EEENS7_ILi96EEENS7_ILi64EEEEEELi64ENS_10bfloat16_tEfNS_4arch4Sm80ELb0ELb1ELb1ELb0ELb0ELb0ELb1ELb0EEENS1_21CollectiveEpilogueFwdINS6_IJS8_SA_S9_EEENS6_IJNS7_ILi1EEESI_SI_EEESC_SE_Li128ELb0ELb1ELb0ELb0EEENS1_19SingleTileSchedulerILb0ELb0ELb1ELi128EEEEEEEEEvNT_6ParamsE,"",@"SHT_CUDA_INFO"
	.sectionflags	@""
	.align	4


	//----- nvinfo : EIATTR_CUDA_API_VERSION
	.align		4
        /*0000*/ 	.byte	0x04, 0x37
        /*0002*/ 	.short	(.L_102 - .L_101)
.L_101:
        /*0004*/ 	.word	0x00000082


	//----- nvinfo : EIATTR_KPARAM_INFO
	.align		4
.L_102:
        /*0008*/ 	.byte	0x04, 0x17
        /*000a*/ 	.short	(.L_104 - .L_103)
.L_103:
        /*000c*/ 	.word	0x00000000
        /*0010*/ 	.short	0x0000
        /*0012*/ 	.short	0x0000
        /*0014*/ 	.byte	0x00, 0xf0, 0x61, 0x10


	//----- nvinfo : EIATTR_SPARSE_MMA_MASK
	.align		4
.L_104:
        /*0018*/ 	.byte	0x03, 0x50
        /*001a*/ 	.short	0x0000


	//----- nvinfo : EIATTR_MAXREG_COUNT
	.align		4
        /*001c*/ 	.byte	0x03, 0x1b
        /*001e*/ 	.short	0x00ff


	//----- nvinfo : EIATTR_MERCURY_ISA_VERSION
	.align		4
        /*0020*/ 	.byte	0x03, 0x5f
        /*0022*/ 	.short	0x0101


	//----- nvinfo : EIATTR_VRC_CTA_INIT_COUNT
	.align		4
        /*0024*/ 	.byte	0x02, 0x4a
	.zero		1
	.zero		1


	//----- nvinfo : EIATTR_EXIT_INSTR_OFFSETS
	.align		4
        /*0028*/ 	.byte	0x04, 0x1c
        /*002a*/ 	.short	(.L_106 - .L_105)


	//   ....[0]....
.L_105:
        /*002c*/ 	.word	0x00000010


	//----- nvinfo : EIATTR_MAX_THREADS
	.align		4
.L_106:
        /*0030*/ 	.byte	0x04, 0x05
        /*0032*/ 	.short	(.L_108 - .L_107)
.L_107:
        /*0034*/ 	.word	0x00000080
        /*0038*/ 	.word	0x00000001
        /*003c*/ 	.word	0x00000001


	//----- nvinfo : EIATTR_CBANK_PARAM_SIZE
	.align		4
.L_108:
        /*0040*/ 	.byte	0x03, 0x19
        /*0042*/ 	.short	0x0418


	//----- nvinfo : EIATTR_PARAM_CBANK
	.align		4
        /*0044*/ 	.byte	0x04, 0x0a
        /*0046*/ 	.short	(.L_110 - .L_109)
	.align		4
.L_109:
        /*0048*/ 	.word	index@(.nv.constant0._ZN7cutlass13device_kernelIN5flash19enable_sm80_to_sm89INS1_16FlashAttnFwdSm80INS1_25CollectiveMainloopFwdSm80ILi4ELi1ELb0EN4cute5tupleIJNS5_1CILi128EEENS7_ILi96EEENS7_ILi64EEEEEELi64ENS_10bfloat16_tEfNS_4arch4Sm80ELb0ELb1ELb1ELb0ELb0ELb0ELb1ELb0EEENS1_21CollectiveEpilogueFwdINS6_IJS8_SA_S9_EEENS6_IJNS7_ILi1EEESI_SI_EEESC_SE_Li128ELb0ELb1ELb0ELb0EEENS1_19SingleTileSchedulerILb0ELb0ELb1ELi128EEEEEEEEEvNT_6ParamsE)
        /*004c*/ 	.short	0x0380
        /*004e*/ 	.short	0x0418


	//----- nvinfo : EIATTR_SW_WAR
	.align		4
.L_110:
        /*0050*/ 	.byte	0x04, 0x36
        /*0052*/ 	.short	(.L_112 - .L_111)
.L_111:
        /*0054*/ 	.word	0x00000008
.L_112:


//--------------------- .nv.info._ZN7cutlass13device_kernelIN5flash19enable_sm80_to_sm89INS1_16FlashAttnFwdSm80INS1_25CollectiveMainloopFwdSm80ILi4ELi1ELb0EN4cute5tupleIJNS5_1CILi128EEENS7_ILi96EEENS7_ILi64EEEEEELi64ENS_10bfloat16_tEfNS_4arch4Sm80ELb0ELb1ELb1ELb1ELb0ELb0ELb1ELb0EEENS1_21CollectiveEpilogueFwdINS6_IJS8_SA_S9_EEENS6_IJNS7_ILi1EEESI_SI_EEESC_SE_Li128ELb1ELb1ELb0ELb0EEENS1_19SingleTileSchedulerILb1ELb0ELb1ELi128EEEEEEEEEvNT_6ParamsE --------------------------
	.section	.nv.info._ZN7cutlass13device_kernelIN5flash19enable_sm80_to_sm89INS1_16FlashAttnFwdSm80INS1_25CollectiveMainloopFwdSm80ILi4ELi1ELb0EN4cute5tupleIJNS5_1CILi128EEENS7_ILi96EEENS7_ILi64EEEEEELi64ENS_10bfloat16_tEfNS_4arch4Sm80ELb0ELb1ELb1ELb1ELb0ELb0ELb1ELb0EEENS1_21CollectiveEpilogueFwdINS6_IJS8_SA_S9_EEENS6_IJNS7_ILi1EEESI_SI_EEESC_SE_Li128ELb1ELb1ELb0ELb0EEENS1_19SingleTileSchedulerILb1ELb0ELb1ELi128EEEEEEEEEvNT_6ParamsE,"",@"SHT_CUDA_INFO"
	.sectionflags	@""
	.align	4


	//----- nvinfo : EIATTR_CUDA_API_VERSION
	.align		4
        /*0000*/ 	.byte	0x04, 0x37
        /*0002*/ 	.short	(.L_114 - .L_113)
.L_113:
        /*0004*/ 	.word	0x00000082


	//----- nvinfo : EIATTR_KPARAM_INFO
	.align		4
.L_114:
        /*0008*/ 	.byte	0x04, 0x17
        /*000a*/ 	.short	(.L_116 - .L_115)
.L_115:
        /*000c*/ 	.word	0x00000000
        /*0010*/ 	.short	0x0000
        /*0012*/ 	.short	0x0000
        /*0014*/ 	.byte	0x00, 0xf0, 0x61, 0x10


	//----- nvinfo : EIATTR_SPARSE_MMA_MASK
	.align		4
.L_116:
        /*0018*/ 	.byte	0x03, 0x50
        /*001a*/ 	.short	0x0000


	//----- nvinfo : EIATTR_MAXREG_COUNT
	.align		4
        /*001c*/ 	.byte	0x03, 0x1b
        /*001e*/ 	.short	0x00ff


	//----- nvinfo : EIATTR_MERCURY_ISA_VERSION
	.align		4
        /*0020*/ 	.byte	0x03, 0x5f
        /*0022*/ 	.short	0x0101


	//----- nvinfo : EIATTR_VRC_CTA_INIT_COUNT
	.align		4
        /*0024*/ 	.byte	0x02, 0x4a
	.zero		1
	.zero		1


	//----- nvinfo : EIATTR_EXIT_INSTR_OFFSETS
	.align		4
        /*0028*/ 	.byte	0x04, 0x1c
        /*002a*/ 	.short	(.L_118 - .L_117)


	//   ....[0]....
.L_117:
        /*002c*/ 	.word	0x00000010


	//----- nvinfo : EIATTR_MAX_THREADS
	.align		4
.L_118:
        /*0030*/ 	.byte	0x04, 0x05
        /*0032*/ 	.short	(.L_120 - .L_119)
.L_119:
        /*0034*/ 	.word	0x00000080
        /*0038*/ 	.word	0x00000001
        /*003c*/ 	.word	0x00000001


	//----- nvinfo : EIATTR_CBANK_PARAM_SIZE
	.align		4
.L_120:
        /*0040*/ 	.byte	0x03, 0x19
        /*0042*/ 	.short	0x0418


	//----- nvinfo : EIATTR_PARAM_CBANK
	.align		4
        /*0044*/ 	.byte	0x04, 0x0a
        /*0046*/ 	.short	(.L_122 - .L_121)
	.align		4
.L_121:
        /*0048*/ 	.word	index@(.nv.constant0._ZN7cutlass13device_kernelIN5flash19enable_sm80_to_sm89INS1_16FlashAttnFwdSm80INS1_25CollectiveMainloopFwdSm80ILi4ELi1ELb0EN4cute5tupleIJNS5_1CILi128EEENS7_ILi96EEENS7_ILi64EEEEEELi64ENS_10bfloat16_tEfNS_4arch4Sm80ELb0ELb1ELb1ELb1ELb0ELb0ELb1ELb0EEENS1_21CollectiveEpilogueFwdINS6_IJS8_SA_S9_EEENS6_IJNS7_ILi1EEESI_SI_EEESC_SE_Li128ELb1ELb1ELb0ELb0EEENS1_19SingleTileSchedulerILb1ELb0ELb1ELi128EEEEEEEEEvNT_6ParamsE)
        /*004c*/ 	.short	0x0380
        /*004e*/ 	.short	0x0418


	//----- nvinfo : EIATTR_SW_WAR
	.align		4
.L_122:
        /*0050*/ 	.byte	0x04, 0x36
        /*0052*/ 	.short	(.L_124 - .L_123)
.L_123:
        /*0054*/ 	.word	0x00000008
.L_124:


//--------------------- .nv.info._ZN7cutlass13device_kernelIN5flash19enable_sm80_to_sm89INS1_16FlashAttnFwdSm80INS1_25CollectiveMainloopFwdSm80ILi4ELi1ELb0EN4cute5tupleIJNS5_1CILi128EEENS7_ILi96EEENS7_ILi64EEEEEELi64ENS_10bfloat16_tEfNS_4arch4Sm80ELb0ELb1ELb1ELb1ELb0ELb1ELb1ELb0EEENS1_21CollectiveEpilogueFwdINS6_IJS8_SA_S9_EEENS6_IJNS7_ILi1EEESI_SI_EEESC_SE_Li128ELb1ELb1ELb0ELb0EEENS1_19SingleTileSchedulerILb1ELb0ELb1ELi128EEEEEEEEEvNT_6ParamsE --------------------------
	.section	.nv.info._ZN7cutlass13device_kernelIN5flash19enable_sm80_to_sm89INS1_16FlashAttnFwdSm80INS1_25CollectiveMainloopFwdSm80ILi4ELi1ELb0EN4cute5tupleIJNS5_1CILi128EEENS7_ILi96EEENS7_ILi64EEEEEELi64ENS_10bfloat16_tEfNS_4arch4Sm80ELb0ELb1ELb1ELb1ELb0ELb1ELb1ELb0EEENS1_21CollectiveEpilogueFwdINS6_IJS8_SA_S9_EEENS6_IJNS7_ILi1EEESI_SI_EEESC_SE_Li128ELb1ELb1ELb0ELb0EEENS1_19SingleTileSchedulerILb1ELb0ELb1ELi128EEEEEEEEEvNT_6ParamsE,"",@"SHT_CUDA_INFO"
	.sectionflags	@""
	.align	4


	//----- nvinfo : EIATTR_CUDA_API_VERSION
	.align		4
        /*0000*/ 	.byte	0x04, 0x37
        /*0002*/ 	.short	(.L_126 - .L_125)
.L_125:
        /*0004*/ 	.word	0x00000082


	//----- nvinfo : EIATTR_KPARAM_INFO
	.align		4
.L_126:
        /*0008*/ 	.byte	0x04, 0x17
        /*000a*/ 	.short	(.L_128 - .L_127)
.L_127:
        /*000c*/ 	.word	0x00000000
        /*0010*/ 	.short	0x0000
        /*0012*/ 	.short	0x0000
        /*0014*/ 	.byte	0x00, 0xf0, 0x61, 0x10


	//----- nvinfo : EIATTR_SPARSE_MMA_MASK
	.align		4
.L_128:
        /*0018*/ 	.byte	0x03, 0x50
        /*001a*/ 	.short	0x0000


	//----- nvinfo : EIATTR_MAXREG_COUNT
	.align		4
        /*001c*/ 	.byte	0x03, 0x1b
        /*001e*/ 	.short	0x00ff


	//----- nvinfo : EIATTR_MERCURY_ISA_VERSION
	.align		4
        /*0020*/ 	.byte	0x03, 0x5f
        /*0022*/ 	.short	0x0101


	//----- nvinfo : EIATTR_VRC_CTA_INIT_COUNT
	.align		4
        /*0024*/ 	.byte	0x02, 0x4a
	.zero		1
	.zero		1


	//----- nvinfo : EIATTR_EXIT_INSTR_OFFSETS
	.align		4
        /*0028*/ 	.byte	0x04, 0x1c
        /*002a*/ 	.short	(.L_130 - .L_129)


	//   ....[0]....
.L_129:
        /*002c*/ 	.word	0x00000010


	//----- nvinfo : EIATTR_MAX_THREADS
	.align		4
.L_130:
        /*0030*/ 	.byte	0x04, 0x05
        /*0032*/ 	.short	(.L_132 - .L_131)
.L_131:
        /*0034*/ 	.word	0x00000080
        /*0038*/ 	.word	0x00000001
        /*003c*/ 	.word	0x00000001


	//----- nvinfo : EIATTR_CBANK_PARAM_SIZE
	.align		4
.L_132:
        /*0040*/ 	.byte	0x03, 0x19
        /*0042*/ 	.short	0x0418


	//----- nvinfo : EIATTR_PARAM_CBANK
	.align		4
        /*0044*/ 	.byte	0x04, 0x0a
        /*0046*/ 	.short	(.L_134 - .L_133)
	.align		4
.L_133:
        /*0048*/ 	.word	index@(.nv.constant0._ZN7cutlass13device_kernelIN5flash19enable_sm80_to_sm89INS1_16FlashAttnFwdSm80INS1_25CollectiveMainloopFwdSm80ILi4ELi1ELb0EN4cute5tupleIJNS5_1CILi128EEENS7_ILi96EEENS7_ILi64EEEEEELi64ENS_10bfloat16_tEfNS_4arch4Sm80ELb0ELb1ELb1ELb1ELb0ELb1ELb1ELb0EEENS1_21CollectiveEpilogueFwdINS6_IJS8_SA_S9_EEENS6_IJNS7_ILi1EEESI_SI_EEESC_SE_Li128ELb1ELb1ELb0ELb0EEENS1_19SingleTileSchedulerILb1ELb0ELb1ELi128EEEEEEEEEvNT_6ParamsE)
        /*004c*/ 	.short	0x0380
        /*004e*/ 	.short	0x0418


	//----- nvinfo : EIATTR_SW_WAR
	.align		4
.L_134:
        /*0050*/ 	.byte	0x04, 0x36
        /*0052*/ 	.short	(.L_136 - .L_135)
.L_135:
        /*0054*/ 	.word	0x00000008
.L_136:


//--------------------- .nv.info._ZN7cutlass13device_kernelIN5flash19enable_sm80_to_sm89INS1_16FlashAttnFwdSm80INS1_25CollectiveMainloopFwdSm80ILi4ELi1ELb0EN4cute5tupleIJNS5_1CILi128EEENS7_ILi112EEENS7_ILi64EEEEEELi64ENS_10bfloat16_tEfNS_4arch4Sm80ELb1ELb0ELb1ELb0ELb0ELb0ELb1ELb0EEENS1_21CollectiveEpilogueFwdINS6_IJS8_SA_S9_EEENS6_IJNS7_ILi1EEESI_SI_EEESC_SE_Li128ELb0ELb1ELb0ELb0EEENS1_30DynamicPersistentTileSchedulerILi128ELi128ELb0ELb1ELb0EEEEEEEEEvNT_6ParamsE --------------------------
	.section	.nv.info._ZN7cutlass13device_kernelIN5flash19enable_sm80_to_sm89INS1_16FlashAttnFwdSm80INS1_25CollectiveMainloopFwdSm80ILi4ELi1ELb0EN4cute5tupleIJNS5_1CILi128EEENS7_ILi112EEENS7_ILi64EEEEEELi64ENS_10bfloat16_tEfNS_4arch4Sm80ELb1ELb0ELb1ELb0ELb0ELb0ELb1ELb0EEENS1_21CollectiveEpilogueFwdINS6_IJS8_SA_S9_EEENS6_IJNS7_ILi1EEESI_SI_EEESC_SE_Li128ELb0ELb1ELb0ELb0EEENS1_30DynamicPersistentTileSchedulerILi128ELi128ELb0ELb1ELb0EEEEEEEEEvNT_6ParamsE,"",@"SHT_CUDA_INFO"
	.sectionflags	@""
	.align	4


	//----- nvinfo : EIATTR_CUDA_API_VERSION
	.align		4
        /*0000*/ 	.byte	0x04, 0x37
        /*0002*/ 	.short	(.L_138 - .L_137)
.L_137:
        /*0004*/ 	.word	0x00000082


	//----- nvinfo : EIATTR_KPARAM_INFO
	.align		4
.L_138:
        /*0008*/ 	.byte	0x04, 0x17
        /*000a*/ 	.short	(.L_140 - .L_139)
.L_139:
        /*000c*/ 	.word	0x00000000
        /*0010*/ 	.short	0x0000
        /*0012*/ 	.short	0x0000
        /*0014*/ 	.byte	0x00, 0xf0, 0xa1, 0x10


	//----- nvinfo : EIATTR_SPARSE_MMA_MASK
	.align		4
.L_140:
        /*0018*/ 	.byte	0x03, 0x50
        /*001a*/ 	.short	0x0000


	//----- nvinfo : EIATTR_MAXREG_COUNT
	.align		4
        /*001c*/ 	.byte	0x03, 0x1b
        /*001e*/ 	.short	0x00ff


	//----- nvinfo : EIATTR_MERCURY_ISA_VERSION
	.align		4
        /*0020*/ 	.byte	0x03, 0x5f
        /*0022*/ 	.short	0x0101


	//----- nvinfo : EIATTR_VRC_CTA_INIT_COUNT
	.align		4
        /*0024*/ 	.byte	0x02, 0x4a
	.zero		1
	.zero		1


	//----- nvinfo : EIATTR_EXIT_INSTR_OFFSETS
	.align		4
        /*0028*/ 	.byte	0x04, 0x1c
        /*002a*/ 	.short	(.L_142 - .L_141)


	//   ....[0]....
.L_141:
        /*002c*/ 	.word	0x00000010


	//----- nvinfo : EIATTR_MAX_THREADS
	.align		4
.L_142:
        /*0030*/ 	.byte	0x04, 0x05
        /*0032*/ 	.short	(.L_144 - .L_143)
.L_143:
        /*0034*/ 	.word	0x00000080
        /*0038*/ 	.word	0x00000001
        /*003c*/ 	.word	0x00000001


	//----- nvinfo : EIATTR_CBANK_PARAM_SIZE
	.align		4
.L_144:
        /*0040*/ 	.byte	0x03, 0x19
        /*0042*/ 	.short	0x0428


	//----- nvinfo : EIATTR_PARAM_CBANK
	.align		4
        /*0044*/ 	.byte	0x04, 0x0a
        /*0046*/ 	.short	(.L_146 - .L_145)
	.align		4
.L_145:
        /*0048*/ 	.word	index@(.nv.constant0._ZN7cutlass13device_kernelIN5flash19enable_sm80_to_sm89INS1_16FlashAttnFwdSm80INS1_25CollectiveMainloopFwdSm80ILi4ELi1ELb0EN4cute5tupleIJNS5_1CILi128EEENS7_ILi112EEENS7_ILi64EEEEEELi64ENS_10bfloat16_tEfNS_4arch4Sm80ELb1ELb0ELb1ELb0ELb0ELb0ELb1ELb0EEENS1_21CollectiveEpilogueFwdINS6_IJS8_SA_S9_EEENS6_IJNS7_ILi1EEESI_SI_EEESC_SE_Li128ELb0ELb1ELb0ELb0EEENS1_30DynamicPersistentTileSchedulerILi128ELi128ELb0ELb1ELb0EEEEEEEEEvNT_6ParamsE)
        /*004c*/ 	.short	0x0380
        /*004e*/ 	.short	0x0428


	//----- nvinfo : EIATTR_SW_WAR
	.align		4
.L_146:
        /*0050*/ 	.byte	0x04, 0x36
        /*0052*/ 	.short	(.L_148 - .L_147)
.L_147:
        /*0054*/ 	.word	0x00000008
.L_148:


//--------------------- .nv.info._ZN7cutlass13device_kernelIN5flash19enable_sm80_to_sm89INS1_16FlashAttnFwdSm80INS1_25CollectiveMainloopFwdSm80ILi4ELi1ELb0EN4cute5tupleIJNS5_1CILi128EEENS7_ILi112EEENS7_ILi64EEEEEELi64ENS_10bfloat16_tEfNS_4arch4Sm80ELb1ELb0ELb1ELb1ELb0ELb0ELb1ELb0EEENS1_21CollectiveEpilogueFwdINS6_IJS8_SA_S9_EEENS6_IJNS7_ILi1EEESI_SI_EEESC_SE_Li128ELb1ELb1ELb0ELb0EEENS1_19SingleTileSchedulerILb1ELb0ELb1ELi128EEEEEEEEEvNT_6ParamsE --------------------------
	.section	.nv.info._ZN7cutlass13device_kernelIN5flash19enable_sm80_to_sm89INS1_16FlashAttnFwdSm80INS1_25CollectiveMainloopFwdSm80ILi4ELi1ELb0EN4cute5tupleIJNS5_1CILi128EEENS7_ILi112EEENS7_ILi64EEEEEELi64ENS_10bfloat16_tEfNS_4arch4Sm80ELb1ELb0ELb1ELb1ELb0ELb0ELb1ELb0EEENS1_21CollectiveEpilogueFwdINS6_IJS8_SA_S9_EEENS6_IJNS7_ILi1EEESI_SI_EEESC_SE_Li128ELb1ELb1ELb0ELb0EEENS1_19SingleTileSchedulerILb1ELb0ELb1ELi128EEEEEEEEEvNT_6ParamsE,"",@"SHT_CUDA_INFO"
	.sectionflags	@""
	.align	4


	//----- nvinfo : EIATTR_CUDA_API_VERSION
	.align		4
        /*0000*/ 	.byte	0x04, 0x37
        /*0002*/ 	.short	(.L_150 - .L_149)
.L_149:
        /*0004*/ 	.word	0x00000082


	//----- nvinfo : EIATTR_KPARAM_INFO
	.align		4
.L_150:
        /*0008*/ 	.byte	0x04, 0x17
        /*000a*/ 	.short	(.L_152 - .L_151)
.L_151:
        /*000c*/ 	.word	0x00000000
        /*0010*/ 	.short	0x0000
        /*0012*/ 	.short	0x0000
        /*0014*/ 	.byte	0x00, 0xf0, 0x61, 0x10


	//----- nvinfo : EIATTR_SPARSE_MMA_MASK
	.align		4
.L_152:
        /*0018*/ 	.byte	0x03, 0x50
        /*001a*/ 	.short	0x0000


	//----- nvinfo : EIATTR_MAXREG_COUNT
	.align		4
        /*001c*/ 	.byte	0x03, 0x1b
        /*001e*/ 	.short	0x00ff


	//----- nvinfo : EIATTR_MERCURY_ISA_VERSION
	.align		4
        /*0020*/ 	.byte	0x03, 0x5f
        /*0022*/ 	.short	0x0101


	//----- nvinfo : EIATTR_VRC_CTA_INIT_COUNT
	.align		4
        /*0024*/ 	.byte	0x02, 0x4a
	.zero		1
	.zero		1


	//----- nvinfo : EIATTR_EXIT_INSTR_OFFSETS
	.align		4
        /*0028*/ 	.byte	0x04, 0x1c
        /*002a*/ 	.short	(.L_154 - .L_153)


	//   ....[0]....
.L_153:
        /*002c*/ 	.word	0x00000010


	//----- nvinfo : EIATTR_MAX_THREADS
	.align		4
.L_154:
        /*0030*/ 	.byte	0x04, 0x05
        /*0032*/ 	.short	(.L_156 - .L_155)
.L_155:
        /*0034*/ 	.word	0x00000080
        /*0038*/ 	.word	0x00000001
        /*003c*/ 	.word	0x00000001


	//----- nvinfo : EIATTR_CBANK_PARAM_SIZE
	.align		4
.L_156:
        /*0040*/ 	.byte	0x03, 0x19
        /*0042*/ 	.short	0x0418


	//----- nvinfo : EIATTR_PARAM_CBANK
	.align		4
        /*0044*/ 	.byte	0x04, 0x0a
        /*0046*/ 	.short	(.L_158 - .L_157)
	.align		4
.L_157:
        /*0048*/ 	.word	index@(.nv.constant0._ZN7cutlass13device_kernelIN5flash19enable_sm80_to_sm89INS1_16FlashAttnFwdSm80INS1_25CollectiveMainloopFwdSm80ILi4ELi1ELb0EN4cute5tupleIJNS5_1CILi128EEENS7_ILi112EEENS7_ILi64EEEEEELi64ENS_10bfloat16_tEfNS_4arch4Sm80ELb1ELb0ELb1ELb1ELb0ELb0ELb1ELb0EEENS1_21CollectiveEpilogueFwdINS6_IJS8_SA_S9_EEENS6_IJNS7_ILi1EEESI_SI_EEESC_SE_Li128ELb1ELb1ELb0ELb0EEENS1_19SingleTileSchedulerILb1ELb0ELb1ELi128EEEEEEEEEvNT_6ParamsE)
        /*004c*/ 	.short	0x0380
        /*004e*/ 	.short	0x0418


	//----- nvinfo : EIATTR_SW_WAR
	.align		4
.L_158:
        /*0050*/ 	.byte	0x04, 0x36
        /*0052*/ 	.short	(.L_160 - .L_159)
.L_159:
        /*0054*/ 	.word	0x00000008
.L_160:


//--------------------- .nv.info._ZN7cutlass13device_kernelIN5flash19enable_sm80_to_sm89INS1_16FlashAttnFwdSm80INS1_25CollectiveMainloopFwdSm80ILi4ELi1ELb0EN4cute5tupleIJNS5_1CILi128EEENS7_ILi112EEENS7_ILi64EEEEEELi64ENS_10bfloat16_tEfNS_4arch4Sm80ELb1ELb0ELb1ELb1ELb0ELb1ELb1ELb0EEENS1_21CollectiveEpilogueFwdINS6_IJS8_SA_S9_EEENS6_IJNS7_ILi1EEESI_SI_EEESC_SE_Li128ELb1ELb1ELb0ELb0EEENS1_19SingleTileSchedulerILb1ELb0ELb1ELi128EEEEEEEEEvNT_6ParamsE --------------------------
	.section	.nv.info._ZN7cutlass13device_kernelIN5flash19enable_sm80_to_sm89INS1_16FlashAttnFwdSm80INS1_25CollectiveMainloopFwdSm80ILi4ELi1ELb0EN4cute5tupleIJNS5_1CILi128EEENS7_ILi112EEENS7_ILi64EEEEEELi64ENS_10bfloat16_tEfNS_4arch4Sm80ELb1ELb0ELb1ELb1ELb0ELb1ELb1ELb0EEENS1_21CollectiveEpilogueFwdINS6_IJS8_SA_S9_EEENS6_IJNS7_ILi1EEESI_SI_EEESC_SE_Li128ELb1ELb1ELb0ELb0EEENS1_19SingleTileSchedulerILb1ELb0ELb1ELi128EEEEEEEEEvNT_6ParamsE,"",@"SHT_CUDA_INFO"
	.sectionflags	@""
	.align	4


	//----- nvinfo : EIATTR_CUDA_API_VERSION
	.align		4
        /*0000*/ 	.byte	0x04, 0x37
        /*0002*/ 	.short	(.L_162 - .L_161)
.L_161:
        /*0004*/ 	.word	0x00000082


	//----- nvinfo : EIATTR_KPARAM_INFO
	.align		4
.L_162:
        /*0008*/ 	.byte	0x04, 0x17
        /*000a*/ 	.short	(.L_164 - .L_163)
.L_163:
        /*000c*/ 	.word	0x00000000
        /*0010*/ 	.short	0x0000
        /*0012*/ 	.short	0x0000
        /*0014*/ 	.byte	0x00, 0xf0, 0x61, 0x10


	//----- nvinfo : EIATTR_SPARSE_MMA_MASK
	.align		4
.L_164:
        /*0018*/ 	.byte	0x03, 0x50
        /*001a*/ 	.short	0x0000


	//----- nvinfo : EIATTR_MAXREG_COUNT
	.align		4
        /*001c*/ 	.byte	0x03, 0x1b
        /*001e*/ 	.short	0x00ff


	//----- nvinfo : EIATTR_MERCURY_ISA_VERSION
	.align		4
        /*0020*/ 	.byte	0x03, 0x5f
        /*0022*/ 	.short	0x0101


	//----- nvinfo : EIATTR_VRC_CTA_INIT_COUNT
	.align		4
        /*0024*/ 	.byte	0x02, 0x4a
	.zero		1
	.zero		1


	//----- nvinfo : EIATTR_EXIT_INSTR_OFFSETS
	.align		4
        /*0028*/ 	.byte	0x04, 0x1c
        /*002a*/ 	.short	(.L_166 - .L_165)


	//   ....[0]....
.L_165:
        /*002c*/ 	.word	0x00000010


	//----- nvinfo : EIATTR_MAX_THREADS
	.align		4
.L_166:
        /*0030*/ 	.byte	0x04, 0x05
        /*0032*/ 	.short	(.L_168 - .L_167)
.L_167:
        /*0034*/ 	.word	0x00000080
        /*0038*/ 	.word	0x00000001
        /*003c*/ 	.word	0x00000001


	//----- nvinfo : EIATTR_CBANK_PARAM_SIZE
	.align		4
.L_168:
        /*0040*/ 	.byte	0x03, 0x19
        /*0042*/ 	.short	0x0418


	//----- nvinfo : EIATTR_PARAM_CBANK
	.align		4
        /*0044*/ 	.byte	0x04, 0x0a
        /*0046*/ 	.short	(.L_170 - .L_169)
	.align		4
.L_169:
        /*0048*/ 	.word	index@(.nv.constant0._ZN7cutlass13device_kernelIN5flash19enable_sm80_to_sm89INS1_16FlashAttnFwdSm80INS1_25CollectiveMainloopFwdSm80ILi4ELi1ELb0EN4cute5tupleIJNS5_1CILi128EEENS7_ILi112EEENS7_ILi64EEEEEELi64ENS_10bfloat16_tEfNS_4arch4Sm80ELb1ELb0ELb1ELb1ELb0ELb1ELb1ELb0EEENS1_21CollectiveEpilogueFwdINS6_IJS8_SA_S9_EEENS6_IJNS7_ILi1EEESI_SI_EEESC_SE_Li128ELb1ELb1ELb0ELb0EEENS1_19SingleTileSchedulerILb1ELb0ELb1ELi128EEEEEEEEEvNT_6ParamsE)
        /*004c*/ 	.short	0x0380
        /*004e*/ 	.short	0x0418


	//----- nvinfo : EIATTR_SW_WAR
	.align		4
.L_170:
        /*0050*/ 	.byte	0x04, 0x36
        /*0052*/ 	.short	(.L_172 - .L_171)
.L_171:
        /*0054*/ 	.word	0x00000008
.L_172:


//--------------------- .nv.callgraph             --------------------------
	.section	.nv.callgraph,"",@"SHT_CUDA_CALLGRAPH"
	.align	4
	.sectionentsize	8
	.align		4
        /*0000*/ 	.word	0x00000000
	.align		4
        /*0004*/ 	.word	0xffffffff
	.align		4
        /*0008*/ 	.word	0x00000000
	.align		4
        /*000c*/ 	.word	0xfffffffe
	.align		4
        /*0010*/ 	.word	0x00000000
	.align		4
        /*0014*/ 	.word	0xfffffffd
	.align		4
        /*0018*/ 	.word	0x00000000
	.align		4
        /*001c*/ 	.word	0xfffffffc


//--------------------- .nv.constant4             --------------------------
	.section	.nv.constant4,"a",@progbits
	.align	8
	.align		8
.nv.constant4:
        /*0000*/ 	.dword	_ZN73_INTERNAL_1f623742_37_flash_fwd_hdim64_bf16_softcap_sm80_cu_ceb34e2a_35694cuda3std3__45__cpo5beginE
	.align		8
        /*0008*/ 	.dword	_ZN73_INTERNAL_1f623742_37_flash_fwd_hdim64_bf16_softcap_sm80_cu_ceb34e2a_35694cuda3std3__45__cpo3endE
	.align		8
        /*0010*/ 	.dword	_ZN73_INTERNAL_1f623742_37_flash_fwd_hdim64_bf16_softcap_sm80_cu_ceb34e2a_35694cuda3std3__45__cpo6cbeginE
	.align		8
        /*0018*/ 	.dword	_ZN73_INTERNAL_1f623742_37_flash_fwd_hdim64_bf16_softcap_sm80_cu_ceb34e2a_35694cuda3std3__45__cpo4cendE
	.align		8
        /*0020*/ 	.dword	_ZN73_INTERNAL_1f623742_37_flash_fwd_hdim64_bf16_softcap_sm80_cu_ceb34e2a_35694cuda3std3__475_GLOBAL__N__1f623742_37_flash_fwd_hdim64_bf16_softcap_sm80_cu_ceb34e2a_35696ignoreE
	.align		8
        /*0028*/ 	.dword	_ZN73_INTERNAL_1f623742_37_flash_fwd_hdim64_bf16_softcap_sm80_cu_ceb34e2a_35694cuda3std3__419piecewise_constructE
	.align		8
        /*0030*/ 	.dword	_ZN73_INTERNAL_1f623742_37_flash_fwd_hdim64_bf16_softcap_sm80_cu_ceb34e2a_35694cuda3std3__48in_placeE
	.align		8
        /*0038*/ 	.dword	_ZN73_INTERNAL_1f623742_37_flash_fwd_hdim64_bf16_softcap_sm80_cu_ceb34e2a_35694cuda3std6ranges3__45__cpo4swapE
	.align		8
        /*0040*/ 	.dword	_ZN73_INTERNAL_1f623742_37_flash_fwd_hdim64_bf16_softcap_sm80_cu_ceb34e2a_35694cuda3std6ranges3__45__cpo9iter_moveE
	.align		8
        /*0048*/ 	.dword	_ZN73_INTERNAL_1f623742_37_flash_fwd_hdim64_bf16_softcap_sm80_cu_ceb34e2a_35694cute7productE
	.align		8
        /*0050*/ 	.dword	_ZN73_INTERNAL_1f623742_37_flash_fwd_hdim64_bf16_softcap_sm80_cu_ceb34e2a_35694cute1_E


//--------------------- .text._ZN7cutlass13device_kernelIN5flash19enable_sm80_to_sm89INS1_16FlashAttnFwdSm80INS1_25CollectiveMainloopFwdSm80ILi4ELi1ELb0EN4cute5tupleIJNS5_1CILi128EEENS7_ILi112EEENS7_ILi64EEEEEELi64ENS_10bfloat16_tEfNS_4arch4Sm80ELb0ELb0ELb1ELb0ELb0ELb0ELb1ELb0EEENS1_21CollectiveEpilogueFwdINS6_IJS8_SA_S9_EEENS6_IJNS7_ILi1EEESI_SI_EEESC_SE_Li128ELb0ELb1ELb0ELb0EEENS1_19SingleTileSchedulerILb0ELb0ELb1ELi128EEEEEEEEEvNT_6ParamsE --------------------------
	.section	.text._ZN7cutlass13device_kernelIN5flash19enable_sm80_to_sm89INS1_16FlashAttnFwdSm80INS1_25CollectiveMainloopFwdSm80ILi4ELi1ELb0EN4cute5tupleIJNS5_1CILi128EEENS7_ILi112EEENS7_ILi64EEEEEELi64ENS_10bfloat16_tEfNS_4arch4Sm80ELb0ELb0ELb1ELb0ELb0ELb0ELb1ELb0EEENS1_21CollectiveEpilogueFwdINS6_IJS8_SA_S9_EEENS6_IJNS7_ILi1EEESI_SI_EEESC_SE_Li128ELb0ELb1ELb0ELb0EEENS1_19SingleTileSchedulerILb0ELb0ELb1ELi128EEEEEEEEEvNT_6ParamsE,"ax",@progbits
	.align	128
.text._ZN7cutlass13device_kernelIN5flash19enable_sm80_to_sm89INS1_16FlashAttnFwdSm80INS1_25CollectiveMainloopFwdSm80ILi4ELi1ELb0EN4cute5tupleIJNS5_1CILi128EEENS7_ILi112EEENS7_ILi64EEEEEELi64ENS_10bfloat16_tEfNS_4arch4Sm80ELb0ELb0ELb1ELb0ELb0ELb0ELb1ELb0EEENS1_21CollectiveEpilogueFwdINS6_IJS8_SA_S9_EEENS6_IJNS7_ILi1EEESI_SI_EEESC_SE_Li128ELb0ELb1ELb0ELb0EEENS1_19SingleTileSchedulerILb0ELb0ELb1ELi128EEEEEEEEEvNT_6ParamsE:
        .type           _ZN7cutlass13device_kernelIN5flash19enable_sm80_to_sm89INS1_16FlashAttnFwdSm80INS1_25CollectiveMainloopFwdSm80ILi4ELi1ELb0EN4cute5tupleIJNS5_1CILi128EEENS7_ILi112EEENS7_ILi64EEEEEELi64ENS_10bfloat16_tEfNS_4arch4Sm80ELb0ELb0ELb1ELb0ELb0ELb0ELb1ELb0EEENS1_21CollectiveEpilogueFwdINS6_IJS8_SA_S9_EEENS6_IJNS7_ILi1EEESI_SI_EEESC_SE_Li128ELb0ELb1ELb0ELb0EEENS1_19SingleTileSchedulerILb0ELb0ELb1ELi128EEEEEEEEEvNT_6ParamsE,@function
        .size           _ZN7cutlass13device_kernelIN5flash19enable_sm80_to_sm89INS1_16FlashAttnFwdSm80INS1_25CollectiveMainloopFwdSm80ILi4ELi1ELb0EN4cute5tupleIJNS5_1CILi128EEENS7_ILi112EEENS7_ILi64EEEEEELi64ENS_10bfloat16_tEfNS_4arch4Sm80ELb0ELb0ELb1ELb0ELb0ELb0ELb1ELb0EEENS1_21CollectiveEpilogueFwdINS6_IJS8_SA_S9_EEENS6_IJNS7_ILi1EEESI_SI_EEESC_SE_Li128ELb0ELb1ELb0ELb0EEENS1_19SingleTileSchedulerILb0ELb0ELb1ELi128EEEEEEEEEvNT_6ParamsE,(.L_x_9 - _ZN7cutlass13device_kernelIN5flash19enable_sm80_to_sm89INS1_16FlashAttnFwdSm80INS1_25CollectiveMainloopFwdSm80ILi4ELi1ELb0EN4cute5tupleIJNS5_1CILi128EEENS7_ILi112EEENS7_ILi64EEEEEELi64ENS_10bfloat16_tEfNS_4arch4Sm80ELb0ELb0ELb1ELb0ELb0ELb0ELb1ELb0EEENS1_21CollectiveEpilogueFwdINS6_IJS8_SA_S9_EEENS6_IJNS7_ILi1EEESI_SI_EEESC_SE_Li128ELb0ELb1ELb0ELb0EEENS1_19SingleTileSchedulerILb0ELb0ELb1ELi128EEEEEEEEEvNT_6ParamsE)
        .other          _ZN7cutlass13device_kernelIN5flash19enable_sm80_to_sm89INS1_16FlashAttnFwdSm80INS1_25CollectiveMainloopFwdSm80ILi4ELi1ELb0EN4cute5tupleIJNS5_1CILi128EEENS7_ILi112EEENS7_ILi64EEEEEELi64ENS_10bfloat16_tEfNS_4arch4Sm80ELb0ELb0ELb1ELb0ELb0ELb0ELb1ELb0EEENS1_21CollectiveEpilogueFwdINS6_IJS8_SA_S9_EEENS6_IJNS7_ILi1EEESI_SI_EEESC_SE_Li128ELb0ELb1ELb0ELb0EEENS1_19SingleTileSchedulerILb0ELb0ELb1ELi128EEEEEEEEEvNT_6ParamsE,@"STO_CUDA_ENTRY STV_DEFAULT"
_ZN7cutlass13device_kernelIN5flash19enable_sm80_to_sm89INS1_16FlashAttnFwdSm80INS1_25CollectiveMainloopFwdSm80ILi4ELi1ELb0EN4cute5tupleIJNS5_1CILi128EEENS7_ILi112EEENS7_ILi64EEEEEELi64ENS_10bfloat16_tEfNS_4arch4Sm80ELb0ELb0ELb1ELb0ELb0ELb0ELb1ELb0EEENS1_21CollectiveEpilogueFwdINS6_IJS8_SA_S9_EEENS6_IJNS7_ILi1EEESI_SI_EEESC_SE_Li128ELb0ELb1ELb0ELb0EEENS1_19SingleTileSchedulerILb0ELb0ELb1ELi128EEEEEEEEEvNT_6ParamsE:
[----:B------:R-:W-:Y:S01]  /*0000*/  LDC R1, c[0x0][0x37c] ;  /* 0x0000df00ff017b82 */ /* 0x000fe20000000800 */
[----:B------:R-:W-:Y:S05]  /*0010*/  EXIT ;  /* 0x000000000000794d */ /* 0x000fea0003800000 */
.L_x_0:
[----:B------:R-:W-:-:S00]  /*0020*/  BRA `(.L_x_0) ;  /* 0xfffffffc00fc7947 */ /* 0x000fc0000383ffff */
[----:B------:R-:W-:-:S00]  /*0030*/  NOP ;  /* 0x0000000000007918 */ /* 0x000fc00000000000 */
        /* <DEDUP_REMOVED lines=12> */
.L_x_9:


//--------------------- .text._ZN7cutlass13device_kernelIN5flash19enable_sm80_to_sm89INS1_16FlashAttnFwdSm80INS1_25CollectiveMainloopFwdSm80ILi4ELi1ELb0EN4cute5tupleIJNS5_1CILi128EEENS7_ILi112EEENS7_ILi64EEEEEELi64ENS_10bfloat16_tEfNS_4arch4Sm80ELb0ELb0ELb1ELb1ELb0ELb0ELb1ELb0EEENS1_21CollectiveEpilogueFwdINS6_IJS8_SA_S9_EEENS6_IJNS7_ILi1EEESI_SI_EEESC_SE_Li128ELb1ELb1ELb0ELb0EEENS1_19SingleTileSchedulerILb1ELb0ELb1ELi128EEEEEEEEEvNT_6ParamsE --------------------------
	.section	.text._ZN7cutlass13device_kernelIN5flash19enable_sm80_to_sm89INS1_16FlashAttnFwdSm80INS1_25CollectiveMainloopFwdSm80ILi4ELi1ELb0EN4cute5tupleIJNS5_1CILi128EEENS7_ILi112EEENS7_ILi64EEEEEELi64ENS_10bfloat16_tEfNS_4arch4Sm80ELb0ELb0ELb1ELb1ELb0ELb0ELb1ELb0EEENS1_21CollectiveEpilogueFwdINS6_IJS8_SA_S9_EEENS6_IJNS7_ILi1EEESI_SI_EEESC_SE_Li128ELb1ELb1ELb0ELb0EEENS1_19SingleTileSchedulerILb1ELb0ELb1ELi128EEEEEEEEEvNT_6ParamsE,"ax",@progbits
	.align	128
.text._ZN7cutlass13device_kernelIN5flash19enable_sm80_to_sm89INS1_16FlashAttnFwdSm80INS1_25CollectiveMainloopFwdSm80ILi4ELi1ELb0EN4cute5tupleIJNS5_1CILi128EEENS7_ILi112EEENS7_ILi64EEEEEELi64ENS_10bfloat16_tEfNS_4arch4Sm80ELb0ELb0ELb1ELb1ELb0ELb0ELb1ELb0EEENS1_21CollectiveEpilogueFwdINS6_IJS8_SA_S9_EEENS6_IJNS7_ILi1EEESI_SI_EEESC_SE_Li128ELb1ELb1ELb0ELb0EEENS1_19SingleTileSchedulerILb1ELb0ELb1ELi128EEEEEEEEEvNT_6ParamsE:
        .type           _ZN7cutlass13device_kernelIN5flash19enable_sm80_to_sm89INS1_16FlashAttnFwdSm80INS1_25CollectiveMainloopFwdSm80ILi4ELi1ELb0EN4cute5tupleIJNS5_1CILi128EEENS7_ILi112EEENS7_ILi64EEEEEELi64ENS_10bfloat16_tEfNS_4arch4Sm80ELb0ELb0ELb1ELb1ELb0ELb0ELb1ELb0EEENS1_21CollectiveEpilogueFwdINS6_IJS8_SA_S9_EEENS6_IJNS7_ILi1EEESI_SI_EEESC_SE_Li128ELb1ELb1ELb0ELb0EEENS1_19SingleTileSchedulerILb1ELb0ELb1ELi128EEEEEEEEEvNT_6ParamsE,@function
        .size           _ZN7cutlass13device_kernelIN5flash19enable_sm80_to_sm89INS1_16FlashAttnFwdSm80INS1_25CollectiveMainloopFwdSm80ILi4ELi1ELb0EN4cute5tupleIJNS5_1CILi128EEENS7_ILi112EEENS7_ILi64EEEEEELi64ENS_10bfloat16_tEfNS_4arch4Sm80ELb0ELb0ELb1ELb1ELb0ELb0ELb1ELb0EEENS1_21CollectiveEpilogueFwdINS6_IJS8_SA_S9_EEENS6_IJNS7_ILi1EEESI_SI_EEESC_SE_Li128ELb1ELb1ELb0ELb0EEENS1_19SingleTileSchedulerILb1ELb0ELb1ELi128EEEEEEEEEvNT_6ParamsE,(.L_x_10 - _ZN7cutlass13device_kernelIN5flash19enable_sm80_to_sm89INS1_16FlashAttnFwdSm80INS1_25CollectiveMainloopFwdSm80ILi4ELi1ELb0EN4cute5tupleIJNS5_1CILi128EEENS7_ILi112EEENS7_ILi64EEEEEELi64ENS_10bfloat16_tEfNS_4arch4Sm80ELb0ELb0ELb1ELb1ELb0ELb0ELb1ELb0EEENS1_21CollectiveEpilogueFwdINS6_IJS8_SA_S9_EEENS6_IJNS7_ILi1EEESI_SI_EEESC_SE_Li128ELb1ELb1ELb0ELb0EEENS1_19SingleTileSchedulerILb1ELb0ELb1ELi128EEEEEEEEEvNT_6ParamsE)
        .other          _ZN7cutlass13device_kernelIN5flash19enable_sm80_to_sm89INS1_16FlashAttnFwdSm80INS1_25CollectiveMainloopFwdSm80ILi4ELi1ELb0EN4cute5tupleIJNS5_1CILi128EEENS7_ILi112EEENS7_ILi64EEEEEELi64ENS_10bfloat16_tEfNS_4arch4Sm80ELb0ELb0ELb1ELb1ELb0ELb0ELb1ELb0EEENS1_21CollectiveEpilogueFwdINS6_IJS8_SA_S9_EEENS6_IJNS7_ILi1EEESI_SI_EEESC_SE_Li128ELb1ELb1ELb0ELb0EEENS1_19SingleTileSchedulerILb1ELb0ELb1ELi128EEEEEEEEEvNT_6ParamsE,@"STO_CUDA_ENTRY STV_DEFAULT"
_ZN7cutlass13device_kernelIN5flash19enable_sm80_to_sm89INS1_16FlashAttnFwdSm80INS1_25CollectiveMainloopFwdSm80ILi4ELi1ELb0EN4cute5tupleIJNS5_1CILi128EEENS7_ILi112EEENS7_ILi64EEEEEELi64ENS_10bfloat16_tEfNS_4arch4Sm80ELb0ELb0ELb1ELb1ELb0ELb0ELb1ELb0EEENS1_21CollectiveEpilogueFwdINS6_IJS8_SA_S9_EEENS6_IJNS7_ILi1EEESI_SI_EEESC_SE_Li128ELb1ELb1ELb0ELb0EEENS1_19SingleTileSchedulerILb1ELb0ELb1ELi128EEEEEEEEEvNT_6ParamsE:
[----:B------:R-:W-:Y:S01]  /*0000*/  LDC R1, c[0x0][0x37c] ;  /* 0x0000df00ff017b82 */ /* 0x000fe20000000800 */
[----:B------:R-:W-:Y:S05]  /*0010*/  EXIT ;  /* 0x000000000000794d */ /* 0x000fea0003800000 */
.L_x_1:
        /* <DEDUP_REMOVED lines=14> */
.L_x_10:


//--------------------- .text._ZN7cutlass13device_kernelIN5flash19enable_sm80_to_sm89INS1_16FlashAttnFwdSm80INS1_25CollectiveMainloopFwdSm80ILi4ELi1ELb0EN4cute5tupleIJNS5_1CILi128EEENS7_ILi112EEENS7_ILi64EEEEEELi64ENS_10bfloat16_tEfNS_4arch4Sm80ELb0ELb0ELb1ELb1ELb0ELb1ELb1ELb0EEENS1_21CollectiveEpilogueFwdINS6_IJS8_SA_S9_EEENS6_IJNS7_ILi1EEESI_SI_EEESC_SE_Li128ELb1ELb1ELb0ELb0EEENS1_19SingleTileSchedulerILb1ELb0ELb1ELi128EEEEEEEEEvNT_6ParamsE --------------------------
	.section	.text._ZN7cutlass13device_kernelIN5flash19enable_sm80_to_sm89INS1_16FlashAttnFwdSm80INS1_25CollectiveMainloopFwdSm80ILi4ELi1ELb0EN4cute5tupleIJNS5_1CILi128EEENS7_ILi112EEENS7_ILi64EEEEEELi64ENS_10bfloat16_tEfNS_4arch4Sm80ELb0ELb0ELb1ELb1ELb0ELb1ELb1ELb0EEENS1_21CollectiveEpilogueFwdINS6_IJS8_SA_S9_EEENS6_IJNS7_ILi1EEESI_SI_EEESC_SE_Li128ELb1ELb1ELb0ELb0EEENS1_19SingleTileSchedulerILb1ELb0ELb1ELi128EEEEEEEEEvNT_6ParamsE,"ax",@progbits
	.align	128
.text._ZN7cutlass13device_kernelIN5flash19enable_sm80_to_sm89INS1_16FlashAttnFwdSm80INS1_25CollectiveMainloopFwdSm80ILi4ELi1ELb0EN4cute5tupleIJNS5_1CILi128EEENS7_ILi112EEENS7_ILi64EEEEEELi64ENS_10bfloat16_tEfNS_4arch4Sm80ELb0ELb0ELb1ELb1ELb0ELb1ELb1ELb0EEENS1_21CollectiveEpilogueFwdINS6_IJS8_SA_S9_EEENS6_IJNS7_ILi1EEESI_SI_EEESC_SE_Li128ELb1ELb1ELb0ELb0EEENS1_19SingleTileSchedulerILb1ELb0ELb1ELi128EEEEEEEEEvNT_6ParamsE:
        .type           _ZN7cutlass13device_kernelIN5flash19enable_sm80_to_sm89INS1_16FlashAttnFwdSm80INS1_25CollectiveMainloopFwdSm80ILi4ELi1ELb0EN4cute5tupleIJNS5_1CILi128EEENS7_ILi112EEENS7_ILi64EEEEEELi64ENS_10bfloat16_tEfNS_4arch4Sm80ELb0ELb0ELb1ELb1ELb0ELb1ELb1ELb0EEENS1_21CollectiveEpilogueFwdINS6_IJS8_SA_S9_EEENS6_IJNS7_ILi1EEESI_SI_EEESC_SE_Li128ELb1ELb1ELb0ELb0EEENS1_19SingleTileSchedulerILb1ELb0ELb1ELi128EEEEEEEEEvNT_6ParamsE,@function
        .size           _ZN7cutlass13device_kernelIN5flash19enable_sm80_to_sm89INS1_16FlashAttnFwdSm80INS1_25CollectiveMainloopFwdSm80ILi4ELi1ELb0EN4cute5tupleIJNS5_1CILi128EEENS7_ILi112EEENS7_ILi64EEEEEELi64ENS_10bfloat16_tEfNS_4arch4Sm80ELb0ELb0ELb1ELb1ELb0ELb1ELb1ELb0EEENS1_21CollectiveEpilogueFwdINS6_IJS8_SA_S9_EEENS6_IJNS7_ILi1EEESI_SI_EEESC_SE_Li128ELb1ELb1ELb0ELb0EEENS1_19SingleTileSchedulerILb1ELb0ELb1ELi128EEEEEEEEEvNT_6ParamsE,(.L_x_11 - _ZN7cutlass13device_kernelIN5flash19enable_sm80_to_sm89INS1_16FlashAttnFwdSm80INS1_25CollectiveMainloopFwdSm80ILi4ELi1ELb0EN4cute5tupleIJNS5_1CILi128EEENS7_ILi112EEENS7_ILi64EEEEEELi64ENS_10bfloat16_tEfNS_4arch4Sm80ELb0ELb0ELb1ELb1ELb0ELb1ELb1ELb0EEENS1_21CollectiveEpilogueFwdINS6_IJS8_SA_S9_EEENS6_IJNS7_ILi1EEESI_SI_EEESC_SE_Li128ELb1ELb1ELb0ELb0EEENS1_19SingleTileSchedulerILb1ELb0ELb1ELi128EEEEEEEEEvNT_6ParamsE)
        .other          _ZN7cutlass13device_kernelIN5flash19enable_sm80_to_sm89INS1_16FlashAttnFwdSm80INS1_25CollectiveMainloopFwdSm80ILi4ELi1ELb0EN4cute5tupleIJNS5_1CILi128EEENS7_ILi112EEENS7_ILi64EEEEEELi64ENS_10bfloat16_tEfNS_4arch4Sm80ELb0ELb0ELb1ELb1ELb0ELb1ELb1ELb0EEENS1_21CollectiveEpilogueFwdINS6_IJS8_SA_S9_EEENS6_IJNS7_ILi1EEESI_SI_EEESC_SE_Li128ELb1ELb1ELb0ELb0EEENS1_19SingleTileSchedulerILb1ELb0ELb1ELi128EEEEEEEEEvNT_6ParamsE,@"STO_CUDA_ENTRY STV_DEFAULT"
_ZN7cutlass13device_kernelIN5flash19enable_sm80_to_sm89INS1_16FlashAttnFwdSm80INS1_25CollectiveMainloopFwdSm80ILi4ELi1ELb0EN4cute5tupleIJNS5_1CILi128EEENS7_ILi112EEENS7_ILi64EEEEEELi64ENS_10bfloat16_tEfNS_4arch4Sm80ELb0ELb0ELb1ELb1ELb0ELb1ELb1ELb0EEENS1_21CollectiveEpilogueFwdINS6_IJS8_SA_S9_EEENS6_IJNS7_ILi1EEESI_SI_EEESC_SE_Li128ELb1ELb1ELb0ELb0EEENS1_19SingleTileSchedulerILb1ELb0ELb1ELi128EEEEEEEEEvNT_6ParamsE:
[----:B------:R-:W-:Y:S01]  /*0000*/  LDC R1, c[0x0][0x37c] ;  /* 0x0000df00ff017b82 */ /* 0x000fe20000000800 */
[----:B------:R-:W-:Y:S05]  /*0010*/  EXIT ;  /* 0x000000000000794d */ /* 0x000fea0003800000 */
.L_x_2:
        /* <DEDUP_REMOVED lines=14> */
.L_x_11:


//--------------------- .text._ZN7cutlass13device_kernelIN5flash19enable_sm80_to_sm89INS1_16FlashAttnFwdSm80INS1_25CollectiveMainloopFwdSm80ILi4ELi1ELb0EN4cute5tupleIJNS5_1CILi128EEENS7_ILi96EEENS7_ILi64EEEEEELi64ENS_10bfloat16_tEfNS_4arch4Sm80ELb0ELb1ELb1ELb0ELb0ELb0ELb1ELb0EEENS1_21CollectiveEpilogueFwdINS6_IJS8_SA_S9_EEENS6_IJNS7_ILi1EEESI_SI_EEESC_SE_Li128ELb0ELb1ELb0ELb0EEENS1_19SingleTileSchedulerILb0ELb0ELb1ELi128EEEEEEEEEvNT_6ParamsE --------------------------
	.section	.text._ZN7cutlass13device_kernelIN5flash19enable_sm80_to_sm89INS1_16FlashAttnFwdSm80INS1_25CollectiveMainloopFwdSm80ILi4ELi1ELb0EN4cute5tupleIJNS5_1CILi128EEENS7_ILi96EEENS7_ILi64EEEEEELi64ENS_10bfloat16_tEfNS_4arch4Sm80ELb0ELb1ELb1ELb0ELb0ELb0ELb1ELb0EEENS1_21CollectiveEpilogueFwdINS6_IJS8_SA_S9_EEENS6_IJNS7_ILi1EEESI_SI_EEESC_SE_Li128ELb0ELb1ELb0ELb0EEENS1_19SingleTileSchedulerILb0ELb0ELb1ELi128EEEEEEEEEvNT_6ParamsE,"ax",@progbits
	.align	128
.text._ZN7cutlass13device_kernelIN5flash19enable_sm80_to_sm89INS1_16FlashAttnFwdSm80INS1_25CollectiveMainloopFwdSm80ILi4ELi1ELb0EN4cute5tupleIJNS5_1CILi128EEENS7_ILi96EEENS7_ILi64EEEEEELi64ENS_10bfloat16_tEfNS_4arch4Sm80ELb0ELb1ELb1ELb0ELb0ELb0ELb1ELb0EEENS1_21CollectiveEpilogueFwdINS6_IJS8_SA_S9_EEENS6_IJNS7_ILi1EEESI_SI_EEESC_SE_Li128ELb0ELb1ELb0ELb0EEENS1_19SingleTileSchedulerILb0ELb0ELb1ELi128EEEEEEEEEvNT_6ParamsE:
        .type           _ZN7cutlass13device_kernelIN5flash19enable_sm80_to_sm89INS1_16FlashAttnFwdSm80INS1_25CollectiveMainloopFwdSm80ILi4ELi1ELb0EN4cute5tupleIJNS5_1CILi128EEENS7_ILi96EEENS7_ILi64EEEEEELi64ENS_10bfloat16_tEfNS_4arch4Sm80ELb0ELb1ELb1ELb0ELb0ELb0ELb1ELb0EEENS1_21CollectiveEpilogueFwdINS6_IJS8_SA_S9_EEENS6_IJNS7_ILi1EEESI_SI_EEESC_SE_Li128ELb0ELb1ELb0ELb0EEENS1_19SingleTileSchedulerILb0ELb0ELb1ELi128EEEEEEEEEvNT_6ParamsE,@function
        .size           _ZN7cutlass13device_kernelIN5flash19enable_sm80_to_sm89INS1_16FlashAttnFwdSm80INS1_25CollectiveMainloopFwdSm80ILi4ELi1ELb0EN4cute5tupleIJNS5_1CILi128EEENS7_ILi96EEENS7_ILi64EEEEEELi64ENS_10bfloat16_tEfNS_4arch4Sm80ELb0ELb1ELb1ELb0ELb0ELb0ELb1ELb0EEENS1_21CollectiveEpilogueFwdINS6_IJS8_SA_S9_EEENS6_IJNS7_ILi1EEESI_SI_EEESC_SE_Li128ELb0ELb1ELb0ELb0EEENS1_19SingleTileSchedulerILb0ELb0ELb1ELi128EEEEEEEEEvNT_6ParamsE,(.L_x_12 - _ZN7cutlass13device_kernelIN5flash19enable_sm80_to_sm89INS1_16FlashAttnFwdSm80INS1_25CollectiveMainloopFwdSm80ILi4ELi1ELb0EN4cute5tupleIJNS5_1CILi128EEENS7_ILi96EEENS7_ILi64EEEEEELi64ENS_10bfloat16_tEfNS_4arch4Sm80ELb0ELb1ELb1ELb0ELb0ELb0ELb1ELb0EEENS1_21CollectiveEpilogueFwdINS6_IJS8_SA_S9_EEENS6_IJNS7_ILi1EEESI_SI_EEESC_SE_Li128ELb0ELb1ELb0ELb0EEENS1_19SingleTileSchedulerILb0ELb0ELb1ELi128EEEEEEEEEvNT_6ParamsE)
        .other          _ZN7cutlass13device_kernelIN5flash19enable_sm80_to_sm89INS1_16FlashAttnFwdSm80INS1_25CollectiveMainloopFwdSm80ILi4ELi1ELb0EN4cute5tupleIJNS5_1CILi128EEENS7_ILi96EEENS7_ILi64EEEEEELi64ENS_10bfloat16_tEfNS_4arch4Sm80ELb0ELb1ELb1ELb0ELb0ELb0ELb1ELb0EEENS1_21CollectiveEpilogueFwdINS6_IJS8_SA_S9_EEENS6_IJNS7_ILi1EEESI_SI_EEESC_SE_Li128ELb0ELb1ELb0ELb0EEENS1_19SingleTileSchedulerILb0ELb0ELb1ELi128EEEEEEEEEvNT_6ParamsE,@"STO_CUDA_ENTRY STV_DEFAULT"
_ZN7cutlass13device_kernelIN5flash19enable_sm80_to_sm89INS1_16FlashAttnFwdSm80INS1_25CollectiveMainloopFwdSm80ILi4ELi1ELb0EN4cute5tupleIJNS5_1CILi128EEENS7_ILi96EEENS7_ILi64EEEEEELi64ENS_10bfloat16_tEfNS_4arch4Sm80ELb0ELb1ELb1ELb0ELb0ELb0ELb1ELb0EEENS1_21CollectiveEpilogueFwdINS6_IJS8_SA_S9_EEENS6_IJNS7_ILi1EEESI_SI_EEESC_SE_Li128ELb0ELb1ELb0ELb0EEENS1_19SingleTileSchedulerILb0ELb0ELb1ELi128EEEEEEEEEvNT_6ParamsE:
[----:B------:R-:W-:Y:S01]  /*0000*/  LDC R1, c[0x0][0x37c] ;  /* 0x0000df00ff017b82 */ /* 0x000fe20000000800 */
[----:B------:R-:W-:Y:S05]  /*0010*/  EXIT ;  /* 0x000000000000794d */ /* 0x000fea0003800000 */
.L_x_3:
        /* <DEDUP_REMOVED lines=14> */
.L_x_12:


//--------------------- .text._ZN7cutlass13device_kernelIN5flash19enable_sm80_to_sm89INS1_16FlashAttnFwdSm80INS1_25CollectiveMainloopFwdSm80ILi4ELi1ELb0EN4cute5tupleIJNS5_1CILi128EEENS7_ILi96EEENS7_ILi64EEEEEELi64ENS_10bfloat16_tEfNS_4arch4Sm80ELb0ELb1ELb1ELb1ELb0ELb0ELb1ELb0EEENS1_21CollectiveEpilogueFwdINS6_IJS8_SA_S9_EEENS6_IJNS7_ILi1EEESI_SI_EEESC_SE_Li128ELb1ELb1ELb0ELb0EEENS1_19SingleTileSchedulerILb1ELb0ELb1ELi128EEEEEEEEEvNT_6ParamsE --------------------------
	.section	.text._ZN7cutlass13device_kernelIN5flash19enable_sm80_to_sm89INS1_16FlashAttnFwdSm80INS1_25CollectiveMainloopFwdSm80ILi4ELi1ELb0EN4cute5tupleIJNS5_1CILi128EEENS7_ILi96EEENS7_ILi64EEEEEELi64ENS_10bfloat16_tEfNS_4arch4Sm80ELb0ELb1ELb1ELb1ELb0ELb0ELb1ELb0EEENS1_21CollectiveEpilogueFwdINS6_IJS8_SA_S9_EEENS6_IJNS7_ILi1EEESI_SI_EEESC_SE_Li128ELb1ELb1ELb0ELb0EEENS1_19SingleTileSchedulerILb1ELb0ELb1ELi128EEEEEEEEEvNT_6ParamsE,"ax",@progbits
	.align	128
.text._ZN7cutlass13device_kernelIN5flash19enable_sm80_to_sm89INS1_16FlashAttnFwdSm80INS1_25CollectiveMainloopFwdSm80ILi4ELi1ELb0EN4cute5tupleIJNS5_1CILi128EEENS7_ILi96EEENS7_ILi64EEEEEELi64ENS_10bfloat16_tEfNS_4arch4Sm80ELb0ELb1ELb1ELb1ELb0ELb0ELb1ELb0EEENS1_21CollectiveEpilogueFwdINS6_IJS8_SA_S9_EEENS6_IJNS7_ILi1EEESI_SI_EEESC_SE_Li128ELb1ELb1ELb0ELb0EEENS1_19SingleTileSchedulerILb1ELb0ELb1ELi128EEEEEEEEEvNT_6ParamsE:
        .type           _ZN7cutlass13device_kernelIN5flash19enable_sm80_to_sm89INS1_16FlashAttnFwdSm80INS1_25CollectiveMainloopFwdSm80ILi4ELi1ELb0EN4cute5tupleIJNS5_1CILi128EEENS7_ILi96EEENS7_ILi64EEEEEELi64ENS_10bfloat16_tEfNS_4arch4Sm80ELb0ELb1ELb1ELb1ELb0ELb0ELb1ELb0EEENS1_21CollectiveEpilogueFwdINS6_IJS8_SA_S9_EEENS6_IJNS7_ILi1EEESI_SI_EEESC_SE_Li128ELb1ELb1ELb0ELb0EEENS1_19SingleTileSchedulerILb1ELb0ELb1ELi128EEEEEEEEEvNT_6ParamsE,@function
        .size           _ZN7cutlass13device_kernelIN5flash19enable_sm80_to_sm89INS1_16FlashAttnFwdSm80INS1_25CollectiveMainloopFwdSm80ILi4ELi1ELb0EN4cute5tupleIJNS5_1CILi128EEENS7_ILi96EEENS7_ILi64EEEEEELi64ENS_10bfloat16_tEfNS_4arch4Sm80ELb0ELb1ELb1ELb1ELb0ELb0ELb1ELb0EEENS1_21CollectiveEpilogueFwdINS6_IJS8_SA_S9_EEENS6_IJNS7_ILi1EEESI_SI_EEESC_SE_Li128ELb1ELb1ELb0ELb0EEENS1_19SingleTileSchedulerILb1ELb0ELb1ELi128EEEEEEEEEvNT_6ParamsE,(.L_x_13 - _ZN7cutlass13device_kernelIN5flash19enable_sm80_to_sm89INS1_16FlashAttnFwdSm80INS1_25CollectiveMainloopFwdSm80ILi4ELi1ELb0EN4cute5tupleIJNS5_1CILi128EEENS7_ILi96EEENS7_ILi64EEEEEELi64ENS_10bfloat16_tEfNS_4arch4Sm80ELb0ELb1ELb1ELb1ELb0ELb0ELb1ELb0EEENS1_21CollectiveEpilogueFwdINS6_IJS8_SA_S9_EEENS6_IJNS7_ILi1EEESI_SI_EEESC_SE_Li128ELb1ELb1ELb0ELb0EEENS1_19SingleTileSchedulerILb1ELb0ELb1ELi128EEEEEEEEEvNT_6ParamsE)
        .other          _ZN7cutlass13device_kernelIN5flash19enable_sm80_to_sm89INS1_16FlashAttnFwdSm80INS1_25CollectiveMainloopFwdSm80ILi4ELi1ELb0EN4cute5tupleIJNS5_1CILi128EEENS7_ILi96EEENS7_ILi64EEEEEELi64ENS_10bfloat16_tEfNS_4arch4Sm80ELb0ELb1ELb1ELb1ELb0ELb0ELb1ELb0EEENS1_21CollectiveEpilogueFwdINS6_IJS8_SA_S9_EEENS6_IJNS7_ILi1EEESI_SI_EEESC_SE_Li128ELb1ELb1ELb0ELb0EEENS1_19SingleTileSchedulerILb1ELb0ELb1ELi128EEEEEEEEEvNT_6ParamsE,@"STO_CUDA_ENTRY STV_DEFAULT"
_ZN7cutlass13device_kernelIN5flash19enable_sm80_to_sm89INS1_16FlashAttnFwdSm80INS1_25CollectiveMainloopFwdSm80ILi4ELi1ELb0EN4cute5tupleIJNS5_1CILi128EEENS7_ILi96EEENS7_ILi64EEEEEELi64ENS_10bfloat16_tEfNS_4arch4Sm80ELb0ELb1ELb1ELb1ELb0ELb0ELb1ELb0EEENS1_21CollectiveEpilogueFwdINS6_IJS8_SA_S9_EEENS6_IJNS7_ILi1EEESI_SI_EEESC_SE_Li128ELb1ELb1ELb0ELb0EEENS1_19SingleTileSchedulerILb1ELb0ELb1ELi128EEEEEEEEEvNT_6ParamsE:
[----:B------:R-:W-:Y:S01]  /*0000*/  LDC R1, c[0x0][0x37c] ;  /* 0x0000df00ff017b82 */ /* 0x000fe20000000800 */
[----:B------:R-:W-:Y:S05]  /*0010*/  EXIT ;  /* 0x000000000000794d */ /* 0x000fea0003800000 */
.L_x_4:
        /* <DEDUP_REMOVED lines=14> */
.L_x_13:


//--------------------- .text._ZN7cutlass13device_kernelIN5flash19enable_sm80_to_sm89INS1_16FlashAttnFwdSm80INS1_25CollectiveMainloopFwdSm80ILi4ELi1ELb0EN4cute5tupleIJNS5_1CILi128EEENS7_ILi96EEENS7_ILi64EEEEEELi64ENS_10bfloat16_tEfNS_4arch4Sm80ELb0ELb1ELb1ELb1ELb0ELb1ELb1ELb0EEENS1_21CollectiveEpilogueFwdINS6_IJS8_SA_S9_EEENS6_IJNS7_ILi1EEESI_SI_EEESC_SE_Li128ELb1ELb1ELb0ELb0EEENS1_19SingleTileSchedulerILb1ELb0ELb1ELi128EEEEEEEEEvNT_6ParamsE --------------------------
	.section	.text._ZN7cutlass13device_kernelIN5flash19enable_sm80_to_sm89INS1_16FlashAttnFwdSm80INS1_25CollectiveMainloopFwdSm80ILi4ELi1ELb0EN4cute5tupleIJNS5_1CILi128EEENS7_ILi96EEENS7_ILi64EEEEEELi64ENS_10bfloat16_tEfNS_4arch4Sm80ELb0ELb1ELb1ELb1ELb0ELb1ELb1ELb0EEENS1_21CollectiveEpilogueFwdINS6_IJS8_SA_S9_EEENS6_IJNS7_ILi1EEESI_SI_EEESC_SE_Li128ELb1ELb1ELb0ELb0EEENS1_19SingleTileSchedulerILb1ELb0ELb1ELi128EEEEEEEEEvNT_6ParamsE,"ax",@progbits
	.align	128
.text._ZN7cutlass13device_kernelIN5flash19enable_sm80_to_sm89INS1_16FlashAttnFwdSm80INS1_25CollectiveMainloopFwdSm80ILi4ELi1ELb0EN4cute5tupleIJNS5_1CILi128EEENS7_ILi96EEENS7_ILi64EEEEEELi64ENS_10bfloat16_tEfNS_4arch4Sm80ELb0ELb1ELb1ELb1ELb0ELb1ELb1ELb0EEENS1_21CollectiveEpilogueFwdINS6_IJS8_SA_S9_EEENS6_IJNS7_ILi1EEESI_SI_EEESC_SE_Li128ELb1ELb1ELb0ELb0EEENS1_19SingleTileSchedulerILb1ELb0ELb1ELi128EEEEEEEEEvNT_6ParamsE:
        .type           _ZN7cutlass13device_kernelIN5flash19enable_sm80_to_sm89INS1_16FlashAttnFwdSm80INS1_25CollectiveMainloopFwdSm80ILi4ELi1ELb0EN4cute5tupleIJNS5_1CILi128EEENS7_ILi96EEENS7_ILi64EEEEEELi64ENS_10bfloat16_tEfNS_4arch4Sm80ELb0ELb1ELb1ELb1ELb0ELb1ELb1ELb0EEENS1_21CollectiveEpilogueFwdINS6_IJS8_SA_S9_EEENS6_IJNS7_ILi1EEESI_SI_EEESC_SE_Li128ELb1ELb1ELb0ELb0EEENS1_19SingleTileSchedulerILb1ELb0ELb1ELi128EEEEEEEEEvNT_6ParamsE,@function
        .size           _ZN7cutlass13device_kernelIN5flash19enable_sm80_to_sm89INS1_16FlashAttnFwdSm80INS1_25CollectiveMainloopFwdSm80ILi4ELi1ELb0EN4cute5tupleIJNS5_1CILi128EEENS7_ILi96EEENS7_ILi64EEEEEELi64ENS_10bfloat16_tEfNS_4arch4Sm80ELb0ELb1ELb1ELb1ELb0ELb1ELb1ELb0EEENS1_21CollectiveEpilogueFwdINS6_IJS8_SA_S9_EEENS6_IJNS7_ILi1EEESI_SI_EEESC_SE_Li128ELb1ELb1ELb0ELb0EEENS1_19SingleTileSchedulerILb1ELb0ELb1ELi128EEEEEEEEEvNT_6ParamsE,(.L_x_14 - _ZN7cutlass13device_kernelIN5flash19enable_sm80_to_sm89INS1_16FlashAttnFwdSm80INS1_25CollectiveMainloopFwdSm80ILi4ELi1ELb0EN4cute5tupleIJNS5_1CILi128EEENS7_ILi96EEENS7_ILi64EEEEEELi64ENS_10bfloat16_tEfNS_4arch4Sm80ELb0ELb1ELb1ELb1ELb0ELb1ELb1ELb0EEENS1_21CollectiveEpilogueFwdINS6_IJS8_SA_S9_EEENS6_IJNS7_ILi1EEESI_SI_EEESC_SE_Li128ELb1ELb1ELb0ELb0EEENS1_19SingleTileSchedulerILb1ELb0ELb1ELi128EEEEEEEEEvNT_6ParamsE)
        .other          _ZN7cutlass13device_kernelIN5flash19enable_sm80_to_sm89INS1_16FlashAttnFwdSm80INS1_25CollectiveMainloopFwdSm80ILi4ELi1ELb0EN4cute5tupleIJNS5_1CILi128EEENS7_ILi96EEENS7_ILi64EEEEEELi64ENS_10bfloat16_tEfNS_4arch4Sm80ELb0ELb1ELb1ELb1ELb0ELb1ELb1ELb0EEENS1_21CollectiveEpilogueFwdINS6_IJS8_SA_S9_EEENS6_IJNS7_ILi1EEESI_SI_EEESC_SE_Li128ELb1ELb1ELb0ELb0EEENS1_19SingleTileSchedulerILb1ELb0ELb1ELi128EEEEEEEEEvNT_6ParamsE,@"STO_CUDA_ENTRY STV_DEFAULT"
_ZN7cutlass13device_kernelIN5flash19enable_sm80_to_sm89INS1_16FlashAttnFwdSm80INS1_25CollectiveMainloopFwdSm80ILi4ELi1ELb0EN4cute5tupleIJNS5_1CILi128EEENS7_ILi96EEENS7_ILi64EEEEEELi64ENS_10bfloat16_tEfNS_4arch4Sm80ELb0ELb1ELb1ELb1ELb0ELb1ELb1ELb0EEENS1_21CollectiveEpilogueFwdINS6_IJS8_SA_S9_EEENS6_IJNS7_ILi1EEESI_SI_EEESC_SE_Li128ELb1ELb1ELb0ELb0EEENS1_19SingleTileSchedulerILb1ELb0ELb1ELi128EEEEEEEEEvNT_6ParamsE:
[----:B------:R-:W-:Y:S01]  /*0000*/  LDC R1, c[0x0][0x37c] ;  /* 0x0000df00ff017b82 */ /* 0x000fe20000000800 */
[----:B------:R-:W-:Y:S05]  /*0010*/  EXIT ;  /* 0x000000000000794d */ /* 0x000fea0003800000 */
.L_x_5:
        /* <DEDUP_REMOVED lines=14> */
.L_x_14:


//--------------------- .text._ZN7cutlass13device_kernelIN5flash19enable_sm80_to_sm89INS1_16FlashAttnFwdSm80INS1_25CollectiveMainloopFwdSm80ILi4ELi1ELb0EN4cute5tupleIJNS5_1CILi128EEENS7_ILi112EEENS7_ILi64EEEEEELi64ENS_10bfloat16_tEfNS_4arch4Sm80ELb1ELb0ELb1ELb0ELb0ELb0ELb1ELb0EEENS1_21CollectiveEpilogueFwdINS6_IJS8_SA_S9_EEENS6_IJNS7_ILi1EEESI_SI_EEESC_SE_Li128ELb0ELb1ELb0ELb0EEENS1_30DynamicPersistentTileSchedulerILi128ELi128ELb0ELb1ELb0EEEEEEEEEvNT_6ParamsE --------------------------
	.section	.text._ZN7cutlass13device_kernelIN5flash19enable_sm80_to_sm89INS1_16FlashAttnFwdSm80INS1_25CollectiveMainloopFwdSm80ILi4ELi1ELb0EN4cute5tupleIJNS5_1CILi128EEENS7_ILi112EEENS7_ILi64EEEEEELi64ENS_10bfloat16_tEfNS_4arch4Sm80ELb1ELb0ELb1ELb0ELb0ELb0ELb1ELb0EEENS1_21CollectiveEpilogueFwdINS6_IJS8_SA_S9_EEENS6_IJNS7_ILi1EEESI_SI_EEESC_SE_Li128ELb0ELb1ELb0ELb0EEENS1_30DynamicPersistentTileSchedulerILi128ELi128ELb0ELb1ELb0EEEEEEEEEvNT_6ParamsE,"ax",@progbits
	.align	128
.text._ZN7cutlass13device_kernelIN5flash19enable_sm80_to_sm89INS1_16FlashAttnFwdSm80INS1_25CollectiveMainloopFwdSm80ILi4ELi1ELb0EN4cute5tupleIJNS5_1CILi128EEENS7_ILi112EEENS7_ILi64EEEEEELi64ENS_10bfloat16_tEfNS_4arch4Sm80ELb1ELb0ELb1ELb0ELb0ELb0ELb1ELb0EEENS1_21CollectiveEpilogueFwdINS6_IJS8_SA_S9_EEENS6_IJNS7_ILi1EEESI_SI_EEESC_SE_Li128ELb0ELb1ELb0ELb0EEENS1_30DynamicPersistentTileSchedulerILi128ELi128ELb0ELb1ELb0EEEEEEEEEvNT_6ParamsE:
        .type           _ZN7cutlass13device_kernelIN5flash19enable_sm80_to_sm89INS1_16FlashAttnFwdSm80INS1_25CollectiveMainloopFwdSm80ILi4ELi1ELb0EN4cute5tupleIJNS5_1CILi128EEENS7_ILi112EEENS7_ILi64EEEEEELi64ENS_10bfloat16_tEfNS_4arch4Sm80ELb1ELb0ELb1ELb0ELb0ELb0ELb1ELb0EEENS1_21CollectiveEpilogueFwdINS6_IJS8_SA_S9_EEENS6_IJNS7_ILi1EEESI_SI_EEESC_SE_Li128ELb0ELb1ELb0ELb0EEENS1_30DynamicPersistentTileSchedulerILi128ELi128ELb0ELb1ELb0EEEEEEEEEvNT_6ParamsE,@function
        .size           _ZN7cutlass13device_kernelIN5flash19enable_sm80_to_sm89INS1_16FlashAttnFwdSm80INS1_25CollectiveMainloopFwdSm80ILi4ELi1ELb0EN4cute5tupleIJNS5_1CILi128EEENS7_ILi112EEENS7_ILi64EEEEEELi64ENS_10bfloat16_tEfNS_4arch4Sm80ELb1ELb0ELb1ELb0ELb0ELb0ELb1ELb0EEENS1_21CollectiveEpilogueFwdINS6_IJS8_SA_S9_EEENS6_IJNS7_ILi1EEESI_SI_EEESC_SE_Li128ELb0ELb1ELb0ELb0EEENS1_30DynamicPersistentTileSchedulerILi128ELi128ELb0ELb1ELb0EEEEEEEEEvNT_6ParamsE,(.L_x_15 - _ZN7cutlass13device_kernelIN5flash19enable_sm80_to_sm89INS1_16FlashAttnFwdSm80INS1_25CollectiveMainloopFwdSm80ILi4ELi1ELb0EN4cute5tupleIJNS5_1CILi128EEENS7_ILi112EEENS7_ILi64EEEEEELi64ENS_10bfloat16_tEfNS_4arch4Sm80ELb1ELb0ELb1ELb0ELb0ELb0ELb1ELb0EEENS1_21CollectiveEpilogueFwdINS6_IJS8_SA_S9_EEENS6_IJNS7_ILi1EEESI_SI_EEESC_SE_Li128ELb0ELb1ELb0ELb0EEENS1_30DynamicPersistentTileSchedulerILi128ELi128ELb0ELb1ELb0EEEEEEEEEvNT_6ParamsE)
        .other          _ZN7cutlass13device_kernelIN5flash19enable_sm80_to_sm89INS1_16FlashAttnFwdSm80INS1_25CollectiveMainloopFwdSm80ILi4ELi1ELb0EN4cute5tupleIJNS5_1CILi128EEENS7_ILi112EEENS7_ILi64EEEEEELi64ENS_10bfloat16_tEfNS_4arch4Sm80ELb1ELb0ELb1ELb0ELb0ELb0ELb1ELb0EEENS1_21CollectiveEpilogueFwdINS6_IJS8_SA_S9_EEENS6_IJNS7_ILi1EEESI_SI_EEESC_SE_Li128ELb0ELb1ELb0ELb0EEENS1_30DynamicPersistentTileSchedulerILi128ELi128ELb0ELb1ELb0EEEEEEEEEvNT_6ParamsE,@"STO_CUDA_ENTRY STV_DEFAULT"
_ZN7cutlass13device_kernelIN5flash19enable_sm80_to_sm89INS1_16FlashAttnFwdSm80INS1_25CollectiveMainloopFwdSm80ILi4ELi1ELb0EN4cute5tupleIJNS5_1CILi128EEENS7_ILi112EEENS7_ILi64EEEEEELi64ENS_10bfloat16_tEfNS_4arch4Sm80ELb1ELb0ELb1ELb0ELb0ELb0ELb1ELb0EEENS1_21CollectiveEpilogueFwdINS6_IJS8_SA_S9_EEENS6_IJNS7_ILi1EEESI_SI_EEESC_SE_Li128ELb0ELb1ELb0ELb0EEENS1_30DynamicPersistentTileSchedulerILi128ELi128ELb0ELb1ELb0EEEEEEEEEvNT_6ParamsE:
[----:B------:R-:W-:Y:S01]  /*0000*/  LDC R1, c[0x0][0x37c] ;  /* 0x0000df00ff017b82 */ /* 0x000fe20000000800 */
[----:B------:R-:W-:Y:S05]  /*0010*/  EXIT ;  /* 0x000000000000794d */ /* 0x000fea0003800000 */
.L_x_6:
        /* <DEDUP_REMOVED lines=14> */
.L_x_15:


//--------------------- .text._ZN7cutlass13device_kernelIN5flash19enable_sm80_to_sm89INS1_16FlashAttnFwdSm80INS1_25CollectiveMainloopFwdSm80ILi4ELi1ELb0EN4cute5tupleIJNS5_1CILi128EEENS7_ILi112EEENS7_ILi64EEEEEELi64ENS_10bfloat16_tEfNS_4arch4Sm80ELb1ELb0ELb1ELb1ELb0ELb0ELb1ELb0EEENS1_21CollectiveEpilogueFwdINS6_IJS8_SA_S9_EEENS6_IJNS7_ILi1EEESI_SI_EEESC_SE_Li128ELb1ELb1ELb0ELb0EEENS1_19SingleTileSchedulerILb1ELb0ELb1ELi128EEEEEEEEEvNT_6ParamsE --------------------------
	.section	.text._ZN7cutlass13device_kernelIN5flash19enable_sm80_to_sm89INS1_16FlashAttnFwdSm80INS1_25CollectiveMainloopFwdSm80ILi4ELi1ELb0EN4cute5tupleIJNS5_1CILi128EEENS7_ILi112EEENS7_ILi64EEEEEELi64ENS_10bfloat16_tEfNS_4arch4Sm80ELb1ELb0ELb1ELb1ELb0ELb0ELb1ELb0EEENS1_21CollectiveEpilogueFwdINS6_IJS8_SA_S9_EEENS6_IJNS7_ILi1EEESI_SI_EEESC_SE_Li128ELb1ELb1ELb0ELb0EEENS1_19SingleTileSchedulerILb1ELb0ELb1ELi128EEEEEEEEEvNT_6ParamsE,"ax",@progbits
	.align	128
.text._ZN7cutlass13device_kernelIN5flash19enable_sm80_to_sm89INS1_16FlashAttnFwdSm80INS1_25CollectiveMainloopFwdSm80ILi4ELi1ELb0EN4cute5tupleIJNS5_1CILi128EEENS7_ILi112EEENS7_ILi64EEEEEELi64ENS_10bfloat16_tEfNS_4arch4Sm80ELb1ELb0ELb1ELb1ELb0ELb0ELb1ELb0EEENS1_21CollectiveEpilogueFwdINS6_IJS8_SA_S9_EEENS6_IJNS7_ILi1EEESI_SI_EEESC_SE_Li128ELb1ELb1ELb0ELb0EEENS1_19SingleTileSchedulerILb1ELb0ELb1ELi128EEEEEEEEEvNT_6ParamsE:
        .type           _ZN7cutlass13device_kernelIN5flash19enable_sm80_to_sm89INS1_16FlashAttnFwdSm80INS1_25CollectiveMainloopFwdSm80ILi4ELi1ELb0EN4cute5tupleIJNS5_1CILi128EEENS7_ILi112EEENS7_ILi64EEEEEELi64ENS_10bfloat16_tEfNS_4arch4Sm80ELb1ELb0ELb1ELb1ELb0ELb0ELb1ELb0EEENS1_21CollectiveEpilogueFwdINS6_IJS8_SA_S9_EEENS6_IJNS7_ILi1EEESI_SI_EEESC_SE_Li128ELb1ELb1ELb0ELb0EEENS1_19SingleTileSchedulerILb1ELb0ELb1ELi128EEEEEEEEEvNT_6ParamsE,@function
        .size           _ZN7cutlass13device_kernelIN5flash19enable_sm80_to_sm89INS1_16FlashAttnFwdSm80INS1_25CollectiveMainloopFwdSm80ILi4ELi1ELb0EN4cute5tupleIJNS5_1CILi128EEENS7_ILi112EEENS7_ILi64EEEEEELi64ENS_10bfloat16_tEfNS_4arch4Sm80ELb1ELb0ELb1ELb1ELb0ELb0ELb1ELb0EEENS1_21CollectiveEpilogueFwdINS6_IJS8_SA_S9_EEENS6_IJNS7_ILi1EEESI_SI_EEESC_SE_Li128ELb1ELb1ELb0ELb0EEENS1_19SingleTileSchedulerILb1ELb0ELb1ELi128EEEEEEEEEvNT_6ParamsE,(.L_x_16 - _ZN7cutlass13device_kernelIN5flash19enable_sm80_to_sm89INS1_16FlashAttnFwdSm80INS1_25CollectiveMainloopFwdSm80ILi4ELi1ELb0EN4cute5tupleIJNS5_1CILi128EEENS7_ILi112EEENS7_ILi64EEEEEELi64ENS_10bfloat16_tEfNS_4arch4Sm80ELb1ELb0ELb1ELb1ELb0ELb0ELb1ELb0EEENS1_21CollectiveEpilogueFwdINS6_IJS8_SA_S9_EEENS6_IJNS7_ILi1EEESI_SI_EEESC_SE_Li128ELb1ELb1ELb0ELb0EEENS1_19SingleTileSchedulerILb1ELb0ELb1ELi128EEEEEEEEEvNT_6ParamsE)
        .other          _ZN7cutlass13device_kernelIN5flash19enable_sm80_to_sm89INS1_16FlashAttnFwdSm80INS1_25CollectiveMainloopFwdSm80ILi4ELi1ELb0EN4cute5tupleIJNS5_1CILi128EEENS7_ILi112EEENS7_ILi64EEEEEELi64ENS_10bfloat16_tEfNS_4arch4Sm80ELb1ELb0ELb1ELb1ELb0ELb0ELb1ELb0EEENS1_21CollectiveEpilogueFwdINS6_IJS8_SA_S9_EEENS6_IJNS7_ILi1EEESI_SI_EEESC_SE_Li128ELb1ELb1ELb0ELb0EEENS1_19SingleTileSchedulerILb1ELb0ELb1ELi128EEEEEEEEEvNT_6ParamsE,@"STO_CUDA_ENTRY STV_DEFAULT"
_ZN7cutlass13device_kernelIN5flash19enable_sm80_to_sm89INS1_16FlashAttnFwdSm80INS1_25CollectiveMainloopFwdSm80ILi4ELi1ELb0EN4cute5tupleIJNS5_1CILi128EEENS7_ILi112EEENS7_ILi64EEEEEELi64ENS_10bfloat16_tEfNS_4arch4Sm80ELb1ELb0ELb1ELb1ELb0ELb0ELb1ELb0EEENS1_21CollectiveEpilogueFwdINS6_IJS8_SA_S9_EEENS6_IJNS7_ILi1EEESI_SI_EEESC_SE_Li128ELb1ELb1ELb0ELb0EEENS1_19SingleTileSchedulerILb1ELb0ELb1ELi128EEEEEEEEEvNT_6ParamsE:
[----:B------:R-:W-:Y:S01]  /*0000*/  LDC R1, c[0x0][0x37c] ;  /* 0x0000df00ff017b82 */ /* 0x000fe20000000800 */
[----:B------:R-:W-:Y:S05]  /*0010*/  EXIT ;  /* 0x000000000000794d */ /* 0x000fea0003800000 */
.L_x_7:
        /* <DEDUP_REMOVED lines=14> */
.L_x_16:


//--------------------- .text._ZN7cutlass13device_kernelIN5flash19enable_sm80_to_sm89INS1_16FlashAttnFwdSm80INS1_25CollectiveMainloopFwdSm80ILi4ELi1ELb0EN4cute5tupleIJNS5_1CILi128EEENS7_ILi112EEENS7_ILi64EEEEEELi64ENS_10bfloat16_tEfNS_4arch4Sm80ELb1ELb0ELb1ELb1ELb0ELb1ELb1ELb0EEENS1_21CollectiveEpilogueFwdINS6_IJS8_SA_S9_EEENS6_IJNS7_ILi1EEESI_SI_EEESC_SE_Li128ELb1ELb1ELb0ELb0EEENS1_19SingleTileSchedulerILb1ELb0ELb1ELi128EEEEEEEEEvNT_6ParamsE --------------------------
	.section	.text._ZN7cutlass13device_kernelIN5flash19enable_sm80_to_sm89INS1_16FlashAttnFwdSm80INS1_25CollectiveMainloopFwdSm80ILi4ELi1ELb0EN4cute5tupleIJNS5_1CILi128EEENS7_ILi112EEENS7_ILi64EEEEEELi64ENS_10bfloat16_tEfNS_4arch4Sm80ELb1ELb0ELb1ELb1ELb0ELb1ELb1ELb0EEENS1_21CollectiveEpilogueFwdINS6_IJS8_SA_S9_EEENS6_IJNS7_ILi1EEESI_SI_EEESC_SE_Li128ELb1ELb1ELb0ELb0EEENS1_19SingleTileSchedulerILb1ELb0ELb1ELi128EEEEEEEEEvNT_6ParamsE,"ax",@progbits
	.align	128
.text._ZN7cutlass13device_kernelIN5flash19enable_sm80_to_sm89INS1_16FlashAttnFwdSm80INS1_25CollectiveMainloopFwdSm80ILi4ELi1ELb0EN4cute5tupleIJNS5_1CILi128EEENS7_ILi112EEENS7_ILi64EEEEEELi64ENS_10bfloat16_tEfNS_4arch4Sm80ELb1ELb0ELb1ELb1ELb0ELb1ELb1ELb0EEENS1_21CollectiveEpilogueFwdINS6_IJS8_SA_S9_EEENS6_IJNS7_ILi1EEESI_SI_EEESC_SE_Li128ELb1ELb1ELb0ELb0EEENS1_19SingleTileSchedulerILb1ELb0ELb1ELi128EEEEEEEEEvNT_6ParamsE:
        .type           _ZN7cutlass13device_kernelIN5flash19enable_sm80_to_sm89INS1_16FlashAttnFwdSm80INS1_25CollectiveMainloopFwdSm80ILi4ELi1ELb0EN4cute5tupleIJNS5_1CILi128EEENS7_ILi112EEENS7_ILi64EEEEEELi64ENS_10bfloat16_tEfNS_4arch4Sm80ELb1ELb0ELb1ELb1ELb0ELb1ELb1ELb0EEENS1_21CollectiveEpilogueFwdINS6_IJS8_SA_S9_EEENS6_IJNS7_ILi1EEESI_SI_EEESC_SE_Li128ELb1ELb1ELb0ELb0EEENS1_19SingleTileSchedulerILb1ELb0ELb1ELi128EEEEEEEEEvNT_6ParamsE,@function
        .size           _ZN7cutlass13device_kernelIN5flash19enable_sm80_to_sm89INS1_16FlashAttnFwdSm80INS1_25CollectiveMainloopFwdSm80ILi4ELi1ELb0EN4cute5tupleIJNS5_1CILi128EEENS7_ILi112EEENS7_ILi64EEEEEELi64ENS_10bfloat16_tEfNS_4arch4Sm80ELb1ELb0ELb1ELb1ELb0ELb1ELb1ELb0EEENS1_21CollectiveEpilogueFwdINS6_IJS8_SA_S9_EEENS6_IJNS7_ILi1EEESI_SI_EEESC_SE_Li128ELb1ELb1ELb0ELb0EEENS1_19SingleTileSchedulerILb1ELb0ELb1ELi128EEEEEEEEEvNT_6ParamsE,(.L_x_17 - _ZN7cutlass13device_kernelIN5flash19enable_sm80_to_sm89INS1_16FlashAttnFwdSm80INS1_25CollectiveMainloopFwdSm80ILi4ELi1ELb0EN4cute5tupleIJNS5_1CILi128EEENS7_ILi112EEENS7_ILi64EEEEEELi64ENS_10bfloat16_tEfNS_4arch4Sm80ELb1ELb0ELb1ELb1ELb0ELb1ELb1ELb0EEENS1_21CollectiveEpilogueFwdINS6_IJS8_SA_S9_EEENS6_IJNS7_ILi1EEESI_SI_EEESC_SE_Li128ELb1ELb1ELb0ELb0EEENS1_19SingleTileSchedulerILb1ELb0ELb1ELi128EEEEEEEEEvNT_6ParamsE)
        .other          _ZN7cutlass13device_kernelIN5flash19enable_sm80_to_sm89INS1_16FlashAttnFwdSm80INS1_25CollectiveMainloopFwdSm80ILi4ELi1ELb0EN4cute5tupleIJNS5_1CILi128EEENS7_ILi112EEENS7_ILi64EEEEEELi64ENS_10bfloat16_tEfNS_4arch4Sm80ELb1ELb0ELb1ELb1ELb0ELb1ELb1ELb0EEENS1_21CollectiveEpilogueFwdINS6_IJS8_SA_S9_EEENS6_IJNS7_ILi1EEESI_SI_EEESC_SE_Li128ELb1ELb1ELb0ELb0EEENS1_19SingleTileSchedulerILb1ELb0ELb1ELi128EEEEEEEEEvNT_6ParamsE,@"STO_CUDA_ENTRY STV_DEFAULT"
_ZN7cutlass13device_kernelIN5flash19enable_sm80_to_sm89INS1_16FlashAttnFwdSm80INS1_25CollectiveMainloopFwdSm80ILi4ELi1ELb0EN4cute5tupleIJNS5_1CILi128EEENS7_ILi112EEENS7_ILi64EEEEEELi64ENS_10bfloat16_tEfNS_4arch4Sm80ELb1ELb0ELb1ELb1ELb0ELb1ELb1ELb0EEENS1_21CollectiveEpilogueFwdINS6_IJS8_SA_S9_EEENS6_IJNS7_ILi1EEESI_SI_EEESC_SE_Li128ELb1ELb1ELb0ELb0EEENS1_19SingleTileSchedulerILb1ELb0ELb1ELi128EEEEEEEEEvNT_6ParamsE:
[----:B------:R-:W-:Y:S01]  /*0000*/  LDC R1, c[0x0][0x37c] ;  /* 0x0000df00ff017b82 */ /* 0x000fe20000000800 */
[----:B------:R-:W-:Y:S05]  /*0010*/  EXIT ;  /* 0x000000000000794d */ /* 0x000fea0003800000 */
.L_x_8:
        /* <DEDUP_REMOVED lines=14> */
.L_x_17:


//--------------------- .nv.shared.reserved.0     --------------------------
	.section	.nv.shared.reserved.0,"aw",@nobits
	.weak		__nv_reservedSMEM_offset_0_alias
	.size		__nv_reservedSMEM_offset_0_alias, 0, 64
	.other		__nv_reservedSMEM_offset_0_alias,@"STO_CUDA_RESERVED_SHARED STV_DEFAULT"
__nv_reservedSMEM_offset_0_alias:
	.zero		0
	.zero		64


//--------------------- .nv.global                --------------------------
	.section	.nv.global,"aw",@nobits
.nv.global:
	.type		_ZN73_INTERNAL_1f623742_37_flash_fwd_hdim64_bf16_softcap_sm80_cu_ceb34e2a_35694cute1_E,@object
	.size		_ZN73_INTERNAL_1f623742_37_flash_fwd_hdim64_bf16_softcap_sm80_cu_ceb34e2a_35694cute1_E,(_ZN73_INTERNAL_1f623742_37_flash_fwd_hdim64_bf16_softcap_sm80_cu_ceb34e2a_35694cuda3std3__45__cpo6cbeginE - _ZN73_INTERNAL_1f623742_37_flash_fwd_hdim64_bf16_softcap_sm80_cu_ceb34e2a_35694cute1_E)
_ZN73_INTERNAL_1f623742_37_flash_fwd_hdim64_bf16_softcap_sm80_cu_ceb34e2a_35694cute1_E:
	.zero		1
	.type		_ZN73_INTERNAL_1f623742_37_flash_fwd_hdim64_bf16_softcap_sm80_cu_ceb34e2a_35694cuda3std3__45__cpo6cbeginE,@object
	.size		_ZN73_INTERNAL_1f623742_37_flash_fwd_hdim64_bf16_softcap_sm80_cu_ceb34e2a_35694cuda3std3__45__cpo6cbeginE,(_ZN73_INTERNAL_1f623742_37_flash_fwd_hdim64_bf16_softcap_sm80_cu_ceb34e2a_35694cuda3std3__48in_placeE - _ZN73_INTERNAL_1f623742_37_flash_fwd_hdim64_bf16_softcap_sm80_cu_ceb34e2a_35694cuda3std3__45__cpo6cbeginE)
_ZN73_INTERNAL_1f623742_37_flash_fwd_hdim64_bf16_softcap_sm80_cu_ceb34e2a_35694cuda3std3__45__cpo6cbeginE:
	.zero		1
	.type		_ZN73_INTERNAL_1f623742_37_flash_fwd_hdim64_bf16_softcap_sm80_cu_ceb34e2a_35694cuda3std3__48in_placeE,@object
	.size		_ZN73_INTERNAL_1f623742_37_flash_fwd_hdim64_bf16_softcap_sm80_cu_ceb34e2a_35694cuda3std3__48in_placeE,(_ZN73_INTERNAL_1f623742_37_flash_fwd_hdim64_bf16_softcap_sm80_cu_ceb34e2a_35694cuda3std6ranges3__45__cpo9iter_moveE - _ZN73_INTERNAL_1f623742_37_flash_fwd_hdim64_bf16_softcap_sm80_cu_ceb34e2a_35694cuda3std3__48in_placeE)
_ZN73_INTERNAL_1f623742_37_flash_fwd_hdim64_bf16_softcap_sm80_cu_ceb34e2a_35694cuda3std3__48in_placeE:
	.zero		1
	.type		_ZN73_INTERNAL_1f623742_37_flash_fwd_hdim64_bf16_softcap_sm80_cu_ceb34e2a_35694cuda3std6ranges3__45__cpo9iter_moveE,@object
	.size		_ZN73_INTERNAL_1f623742_37_flash_fwd_hdim64_bf16_softcap_sm80_cu_ceb34e2a_35694cuda3std6ranges3__45__cpo9iter_moveE,(_ZN73_INTERNAL_1f623742_37_flash_fwd_hdim64_bf16_softcap_sm80_cu_ceb34e2a_35694cuda3std3__45__cpo5beginE - _ZN73_INTERNAL_1f623742_37_flash_fwd_hdim64_bf16_softcap_sm80_cu_ceb34e2a_35694cuda3std6ranges3__45__cpo9iter_moveE)
_ZN73_INTERNAL_1f623742_37_flash_fwd_hdim64_bf16_softcap_sm80_cu_ceb34e2a_35694cuda3std6ranges3__45__cpo9iter_moveE:
	.zero		1
	.type		_ZN73_INTERNAL_1f623742_37_flash_fwd_hdim64_bf16_softcap_sm80_cu_ceb34e2a_35694cuda3std3__45__cpo5beginE,@object
	.size		_ZN73_INTERNAL_1f623742_37_flash_fwd_hdim64_bf16_softcap_sm80_cu_ceb34e2a_35694cuda3std3__45__cpo5beginE,(_ZN73_INTERNAL_1f623742_37_flash_fwd_hdim64_bf16_softcap_sm80_cu_ceb34e2a_35694cuda3std3__475_GLOBAL__N__1f623742_37_flash_fwd_hdim64_bf16_softcap_sm80_cu_ceb34e2a_35696ignoreE - _ZN73_INTERNAL_1f623742_37_flash_fwd_hdim64_bf16_softcap_sm80_cu_ceb34e2a_35694cuda3std3__45__cpo5beginE)
_ZN73_INTERNAL_1f623742_37_flash_fwd_hdim64_bf16_softcap_sm80_cu_ceb34e2a_35694cuda3std3__45__cpo5beginE:
	.zero		1
	.type		_ZN73_INTERNAL_1f623742_37_flash_fwd_hdim64_bf16_softcap_sm80_cu_ceb34e2a_35694cuda3std3__475_GLOBAL__N__1f623742_37_flash_fwd_hdim64_bf16_softcap_sm80_cu_ceb34e2a_35696ignoreE,@object
	.size		_ZN73_INTERNAL_1f623742_37_flash_fwd_hdim64_bf16_softcap_sm80_cu_ceb34e2a_35694cuda3std3__475_GLOBAL__N__1f623742_37_flash_fwd_hdim64_bf16_softcap_sm80_cu_ceb34e2a_35696ignoreE,(_ZN73_INTERNAL_1f623742_37_flash_fwd_hdim64_bf16_softcap_sm80_cu_ceb34e2a_35694cute7productE - _ZN73_INTERNAL_1f623742_37_flash_fwd_hdim64_bf16_softcap_sm80_cu_ceb34e2a_35694cuda3std3__475_GLOBAL__N__1f623742_37_flash_fwd_hdim64_bf16_softcap_sm80_cu_ceb34e2a_35696ignoreE)
_ZN73_INTERNAL_1f623742_37_flash_fwd_hdim64_bf16_softcap_sm80_cu_ceb34e2a_35694cuda3std3__475_GLOBAL__N__1f623742_37_flash_fwd_hdim64_bf16_softcap_sm80_cu_ceb34e2a_35696ignoreE:
	.zero		1
	.type		_ZN73_INTERNAL_1f623742_37_flash_fwd_hdim64_bf16_softcap_sm80_cu_ceb34e2a_35694cute7productE,@object
	.size		_ZN73_INTERNAL_1f623742_37_flash_fwd_hdim64_bf16_softcap_sm80_cu_ceb34e2a_35694cute7productE,(_ZN73_INTERNAL_1f623742_37_flash_fwd_hdim64_bf16_softcap_sm80_cu_ceb34e2a_35694cuda3std3__45__cpo3endE - _ZN73_INTERNAL_1f623742_37_flash_fwd_hdim64_bf16_softcap_sm80_cu_ceb34e2a_35694cute7productE)
_ZN73_INTERNAL_1f623742_37_flash_fwd_hdim64_bf16_softcap_sm80_cu_ceb34e2a_35694cute7productE:
	.zero		1
	.type		_ZN73_INTERNAL_1f623742_37_flash_fwd_hdim64_bf16_softcap_sm80_cu_ceb34e2a_35694cuda3std3__45__cpo3endE,@object
	.size		_ZN73_INTERNAL_1f623742_37_flash_fwd_hdim64_bf16_softcap_sm80_cu_ceb34e2a_35694cuda3std3__45__cpo3endE,(_ZN73_INTERNAL_1f623742_37_flash_fwd_hdim64_bf16_softcap_sm80_cu_ceb34e2a_35694cuda3std3__419piecewise_constructE - _ZN73_INTERNAL_1f623742_37_flash_fwd_hdim64_bf16_softcap_sm80_cu_ceb34e2a_35694cuda3std3__45__cpo3endE)
_ZN73_INTERNAL_1f623742_37_flash_fwd_hdim64_bf16_softcap_sm80_cu_ceb34e2a_35694cuda3std3__45__cpo3endE:
	.zero		1
	.type		_ZN73_INTERNAL_1f623742_37_flash_fwd_hdim64_bf16_softcap_sm80_cu_ceb34e2a_35694cuda3std3__419piecewise_constructE,@object
	.size		_ZN73_INTERNAL_1f623742_37_flash_fwd_hdim64_bf16_softcap_sm80_cu_ceb34e2a_35694cuda3std3__419piecewise_constructE,(_ZN73_INTERNAL_1f623742_37_flash_fwd_hdim64_bf16_softcap_sm80_cu_ceb34e2a_35694cuda3std3__45__cpo4cendE - _ZN73_INTERNAL_1f623742_37_flash_fwd_hdim64_bf16_softcap_sm80_cu_ceb34e2a_35694cuda3std3__419piecewise_constructE)
_ZN73_INTERNAL_1f623742_37_flash_fwd_hdim64_bf16_softcap_sm80_cu_ceb34e2a_35694cuda3std3__419piecewise_constructE:
	.zero		1
	.type		_ZN73_INTERNAL_1f623742_37_flash_fwd_hdim64_bf16_softcap_sm80_cu_ceb34e2a_35694cuda3std3__45__cpo4cendE,@object
	.size		_ZN73_INTERNAL_1f623742_37_flash_fwd_hdim64_bf16_softcap_sm80_cu_ceb34e2a_35694cuda3std3__45__cpo4cendE,(_ZN73_INTERNAL_1f623742_37_flash_fwd_hdim64_bf16_softcap_sm80_cu_ceb34e2a_35694cuda3std6ranges3__45__cpo4swapE - _ZN73_INTERNAL_1f623742_37_flash_fwd_hdim64_bf16_softcap_sm80_cu_ceb34e2a_35694cuda3std3__45__cpo4cendE)
_ZN73_INTERNAL_1f623742_37_flash_fwd_hdim64_bf16_softcap_sm80_cu_ceb34e2a_35694cuda3std3__45__cpo4cendE:
	.zero		1
	.type		_ZN73_INTERNAL_1f623742_37_flash_fwd_hdim64_bf16_softcap_sm80_cu_ceb34e2a_35694cuda3std6ranges3__45__cpo4swapE,@object
	.size		_ZN73_INTERNAL_1f623742_37_flash_fwd_hdim64_bf16_softcap_sm80_cu_ceb34e2a_35694cuda3std6ranges3__45__cpo4swapE,(.L_7 - _ZN73_INTERNAL_1f623742_37_flash_fwd_hdim64_bf16_softcap_sm80_cu_ceb34e2a_35694cuda3std6ranges3__45__cpo4swapE)
_ZN73_INTERNAL_1f623742_37_flash_fwd_hdim64_bf16_softcap_sm80_cu_ceb34e2a_35694cuda3std6ranges3__45__cpo4swapE:
	.zero		1
.L_7:


//--------------------- .nv.constant0._ZN7cutlass13device_kernelIN5flash19enable_sm80_to_sm89INS1_16FlashAttnFwdSm80INS1_25CollectiveMainloopFwdSm80ILi4ELi1ELb0EN4cute5tupleIJNS5_1CILi128EEENS7_ILi112EEENS7_ILi64EEEEEELi64ENS_10bfloat16_tEfNS_4arch4Sm80ELb0ELb0ELb1ELb0ELb0ELb0ELb1ELb0EEENS1_21CollectiveEpilogueFwdINS6_IJS8_SA_S9_EEENS6_IJNS7_ILi1EEESI_SI_EEESC_SE_Li128ELb0ELb1ELb0ELb0EEENS1_19SingleTileSchedulerILb0ELb0ELb1ELi128EEEEEEEEEvNT_6ParamsE --------------------------
	.section	.nv.constant0._ZN7cutlass13device_kernelIN5flash19enable_sm80_to_sm89INS1_16FlashAttnFwdSm80INS1_25CollectiveMainloopFwdSm80ILi4ELi1ELb0EN4cute5tupleIJNS5_1CILi128EEENS7_ILi112EEENS7_ILi64EEEEEELi64ENS_10bfloat16_tEfNS_4arch4Sm80ELb0ELb0ELb1ELb0ELb0ELb0ELb1ELb0EEENS1_21CollectiveEpilogueFwdINS6_IJS8_SA_S9_EEENS6_IJNS7_ILi1EEESI_SI_EEESC_SE_Li128ELb0ELb1ELb0ELb0EEENS1_19SingleTileSchedulerILb0ELb0ELb1ELi128EEEEEEEEEvNT_6ParamsE,"a",@progbits
	.sectionflags	@""
	.align	4
.nv.constant0._ZN7cutlass13device_kernelIN5flash19enable_sm80_to_sm89INS1_16FlashAttnFwdSm80INS1_25CollectiveMainloopFwdSm80ILi4ELi1ELb0EN4cute5tupleIJNS5_1CILi128EEENS7_ILi112EEENS7_ILi64EEEEEELi64ENS_10bfloat16_tEfNS_4arch4Sm80ELb0ELb0ELb1ELb0ELb0ELb0ELb1ELb0EEENS1_21CollectiveEpilogueFwdINS6_IJS8_SA_S9_EEENS6_IJNS7_ILi1EEESI_SI_EEESC_SE_Li128ELb0ELb1ELb0ELb0EEENS1_19SingleTileSchedulerILb0ELb0ELb1ELi128EEEEEEEEEvNT_6ParamsE:
	.zero		1944


//--------------------- .nv.constant0._ZN7cutlass13device_kernelIN5flash19enable_sm80_to_sm89INS1_16FlashAttnFwdSm80INS1_25CollectiveMainloopFwdSm80ILi4ELi1ELb0EN4cute5tupleIJNS5_1CILi128EEENS7_ILi112EEENS7_ILi64EEEEEELi64ENS_10bfloat16_tEfNS_4arch4Sm80ELb0ELb0ELb1ELb1ELb0ELb0ELb1ELb0EEENS1_21CollectiveEpilogueFwdINS6_IJS8_SA_S9_EEENS6_IJNS7_ILi1EEESI_SI_EEESC_SE_Li128ELb1ELb1ELb0ELb0EEENS1_19SingleTileSchedulerILb1ELb0ELb1ELi128EEEEEEEEEvNT_6ParamsE --------------------------
	.section	.nv.constant0._ZN7cutlass13device_kernelIN5flash19enable_sm80_to_sm89INS1_16FlashAttnFwdSm80INS1_25CollectiveMainloopFwdSm80ILi4ELi1ELb0EN4cute5tupleIJNS5_1CILi128EEENS7_ILi112EEENS7_ILi64EEEEEELi64ENS_10bfloat16_tEfNS_4arch4Sm80ELb0ELb0ELb1ELb1ELb0ELb0ELb1ELb0EEENS1_21CollectiveEpilogueFwdINS6_IJS8_SA_S9_EEENS6_IJNS7_ILi1EEESI_SI_EEESC_SE_Li128ELb1ELb1ELb0ELb0EEENS1_19SingleTileSchedulerILb1ELb0ELb1ELi128EEEEEEEEEvNT_6ParamsE,"a",@progbits
	.sectionflags	@""
	.align	4
.nv.constant0._ZN7cutlass13device_kernelIN5flash19enable_sm80_to_sm89INS1_16FlashAttnFwdSm80INS1_25CollectiveMainloopFwdSm80ILi4ELi1ELb0EN4cute5tupleIJNS5_1CILi128EEENS7_ILi112EEENS7_ILi64EEEEEELi64ENS_10bfloat16_tEfNS_4arch4Sm80ELb0ELb0ELb1ELb1ELb0ELb0ELb1ELb0EEENS1_21CollectiveEpilogueFwdINS6_IJS8_SA_S9_EEENS6_IJNS7_ILi1EEESI_SI_EEESC_SE_Li128ELb1ELb1ELb0ELb0EEENS1_19SingleTileSchedulerILb1ELb0ELb1ELi128EEEEEEEEEvNT_6ParamsE:
	.zero		1944


//--------------------- .nv.constant0._ZN7cutlass13device_kernelIN5flash19enable_sm80_to_sm89INS1_16FlashAttnFwdSm80INS1_25CollectiveMainloopFwdSm80ILi4ELi1ELb0EN4cute5tupleIJNS5_1CILi128EEENS7_ILi112EEENS7_ILi64EEEEEELi64ENS_10bfloat16_tEfNS_4arch4Sm80ELb0ELb0ELb1ELb1ELb0ELb1ELb1ELb0EEENS1_21CollectiveEpilogueFwdINS6_IJS8_SA_S9_EEENS6_IJNS7_ILi1EEESI_SI_EEESC_SE_Li128ELb1ELb1ELb0ELb0EEENS1_19SingleTileSchedulerILb1ELb0ELb1ELi128EEEEEEEEEvNT_6ParamsE --------------------------
	.section	.nv.constant0._ZN7cutlass13device_kernelIN5flash19enable_sm80_to_sm89INS1_16FlashAttnFwdSm80INS1_25CollectiveMainloopFwdSm80ILi4ELi1ELb0EN4cute5tupleIJNS5_1CILi128EEENS7_ILi112EEENS7_ILi64EEEEEELi64ENS_10bfloat16_tEfNS_4arch4Sm80ELb0ELb0ELb1ELb1ELb0ELb1ELb1ELb0EEENS1_21CollectiveEpilogueFwdINS6_IJS8_SA_S9_EEENS6_IJNS7_ILi1EEESI_SI_EEESC_SE_Li128ELb1ELb1ELb0ELb0EEENS1_19SingleTileSchedulerILb1ELb0ELb1ELi128EEEEEEEEEvNT_6ParamsE,"a",@progbits
	.sectionflags	@""
	.align	4
.nv.constant0._ZN7cutlass13device_kernelIN5flash19enable_sm80_to_sm89INS1_16FlashAttnFwdSm80INS1_25CollectiveMainloopFwdSm80ILi4ELi1ELb0EN4cute5tupleIJNS5_1CILi128EEENS7_ILi112EEENS7_ILi64EEEEEELi64ENS_10bfloat16_tEfNS_4arch4Sm80ELb0ELb0ELb1ELb1ELb0ELb1ELb1ELb0EEENS1_21CollectiveEpilogueFwdINS6_IJS8_SA_S9_EEENS6_IJNS7_ILi1EEESI_SI_EEESC_SE_Li128ELb1ELb1ELb0ELb0EEENS1_19SingleTileSchedulerILb1ELb0ELb1ELi128EEEEEEEEEvNT_6ParamsE:
	.zero		1944


//--------------------- .nv.constant0._ZN7cutlass13device_kernelIN5flash19enable_sm80_to_sm89INS1_16FlashAttnFwdSm80INS1_25CollectiveMainloopFwdSm80ILi4ELi1ELb0EN4cute5tupleIJNS5_1CILi128EEENS7_ILi96EEENS7_ILi64EEEEEELi64ENS_10bfloat16_tEfNS_4arch4Sm80ELb0ELb1ELb1ELb0ELb0ELb0ELb1ELb0EEENS1_21CollectiveEpilogueFwdINS6_IJS8_SA_S9_EEENS6_IJNS7_ILi1EEESI_SI_EEESC_SE_Li128ELb0ELb1ELb0ELb0EEENS1_19SingleTileSchedulerILb0ELb0ELb1ELi128EEEEEEEEEvNT_6ParamsE --------------------------
	.section	.nv.constant0._ZN7cutlass13device_kernelIN5flash19enable_sm80_to_sm89INS1_16FlashAttnFwdSm80INS1_25CollectiveMainloopFwdSm80ILi4ELi1ELb0EN4cute5tupleIJNS5_1CILi128EEENS7_ILi96EEENS7_ILi64EEEEEELi64ENS_10bfloat16_tEfNS_4arch4Sm80ELb0ELb1ELb1ELb0ELb0ELb0ELb1ELb0EEENS1_21CollectiveEpilogueFwdINS6_IJS8_SA_S9_EEENS6_IJNS7_ILi1EEESI_SI_EEESC_SE_Li128ELb0ELb1ELb0ELb0EEENS1_19SingleTileSchedulerILb0ELb0ELb1ELi128EEEEEEEEEvNT_6ParamsE,"a",@progbits
	.sectionflags	@""
	.align	4
.nv.constant0._ZN7cutlass13device_kernelIN5flash19enable_sm80_to_sm89INS1_16FlashAttnFwdSm80INS1_25CollectiveMainloopFwdSm80ILi4ELi1ELb0EN4cute5tupleIJNS5_1CILi128EEENS7_ILi96EEENS7_ILi64EEEEEELi64ENS_10bfloat16_tEfNS_4arch4Sm80ELb0ELb1ELb1ELb0ELb0ELb0ELb1ELb0EEENS1_21CollectiveEpilogueFwdINS6_IJS8_SA_S9_EEENS6_IJNS7_ILi1EEESI_SI_EEESC_SE_Li128ELb0ELb1ELb0ELb0EEENS1_19SingleTileSchedulerILb0ELb0ELb1ELi128EEEEEEEEEvNT_6ParamsE:
	.zero		1944


//--------------------- .nv.constant0._ZN7cutlass13device_kernelIN5flash19enable_sm80_to_sm89INS1_16FlashAttnFwdSm80INS1_25CollectiveMainloopFwdSm80ILi4ELi1ELb0EN4cute5tupleIJNS5_1CILi128EEENS7_ILi96EEENS7_ILi64EEEEEELi64ENS_10bfloat16_tEfNS_4arch4Sm80ELb0ELb1ELb1ELb1ELb0ELb0ELb1ELb0EEENS1_21CollectiveEpilogueFwdINS6_IJS8_SA_S9_EEENS6_IJNS7_ILi1EEESI_SI_EEESC_SE_Li128ELb1ELb1ELb0ELb0EEENS1_19SingleTileSchedulerILb1ELb0ELb1ELi128EEEEEEEEEvNT_6ParamsE --------------------------
	.section	.nv.constant0._ZN7cutlass13device_kernelIN5flash19enable_sm80_to_sm89INS1_16FlashAttnFwdSm80INS1_25CollectiveMainloopFwdSm80ILi4ELi1ELb0EN4cute5tupleIJNS5_1CILi128EEENS7_ILi96EEENS7_ILi64EEEEEELi64ENS_10bfloat16_tEfNS_4arch4Sm80ELb0ELb1ELb1ELb1ELb0ELb0ELb1ELb0EEENS1_21CollectiveEpilogueFwdINS6_IJS8_SA_S9_EEENS6_IJNS7_ILi1EEESI_SI_EEESC_SE_Li128ELb1ELb1ELb0ELb0EEENS1_19SingleTileSchedulerILb1ELb0ELb1ELi128EEEEEEEEEvNT_6ParamsE,"a",@progbits
	.sectionflags	@""
	.align	4
.nv.constant0._ZN7cutlass13device_kernelIN5flash19enable_sm80_to_sm89INS1_16FlashAttnFwdSm80INS1_25CollectiveMainloopFwdSm80ILi4ELi1ELb0EN4cute5tupleIJNS5_1CILi128EEENS7_ILi96EEENS7_ILi64EEEEEELi64ENS_10bfloat16_tEfNS_4arch4Sm80ELb0ELb1ELb1ELb1ELb0ELb0ELb1ELb0EEENS1_21CollectiveEpilogueFwdINS6_IJS8_SA_S9_EEENS6_IJNS7_ILi1EEESI_SI_EEESC_SE_Li128ELb1ELb1ELb0ELb0EEENS1_19SingleTileSchedulerILb1ELb0ELb1ELi128EEEEEEEEEvNT_6ParamsE:
	.zero		1944


//--------------------- .nv.constant0._ZN7cutlass13device_kernelIN5flash19enable_sm80_to_sm89INS1_16FlashAttnFwdSm80INS1_25CollectiveMainloopFwdSm80ILi4ELi1ELb0EN4cute5tupleIJNS5_1CILi128EEENS7_ILi96EEENS7_ILi64EEEEEELi64ENS_10bfloat16_tEfNS_4arch4Sm80ELb0ELb1ELb1ELb1ELb0ELb1ELb1ELb0EEENS1_21CollectiveEpilogueFwdINS6_IJS8_SA_S9_EEENS6_IJNS7_ILi1EEESI_SI_EEESC_SE_Li128ELb1ELb1ELb0ELb0EEENS1_19SingleTileSchedulerILb1ELb0ELb1ELi128EEEEEEEEEvNT_6ParamsE --------------------------
	.section	.nv.constant0._ZN7cutlass13device_kernelIN5flash19enable_sm80_to_sm89INS1_16FlashAttnFwdSm80INS1_25CollectiveMainloopFwdSm80ILi4ELi1ELb0EN4cute5tupleIJNS5_1CILi128EEENS7_ILi96EEENS7_ILi64EEEEEELi64ENS_10bfloat16_tEfNS_4arch4Sm80ELb0ELb1ELb1ELb1ELb0ELb1ELb1ELb0EEENS1_21CollectiveEpilogueFwdINS6_IJS8_SA_S9_EEENS6_IJNS7_ILi1EEESI_SI_EEESC_SE_Li128ELb1ELb1ELb0ELb0EEENS1_19SingleTileSchedulerILb1ELb0ELb1ELi128EEEEEEEEEvNT_6ParamsE,"a",@progbits
	.sectionflags	@""
	.align	4
.nv.constant0._ZN7cutlass13device_kernelIN5flash19enable_sm80_to_sm89INS1_16FlashAttnFwdSm80INS1_25CollectiveMainloopFwdSm80ILi4ELi1ELb0EN4cute5tupleIJNS5_1CILi128EEENS7_ILi96EEENS7_ILi64EEEEEELi64ENS_10bfloat16_tEfNS_4arch4Sm80ELb0ELb1ELb1ELb1ELb0ELb1ELb1ELb0EEENS1_21CollectiveEpilogueFwdINS6_IJS8_SA_S9_EEENS6_IJNS7_ILi1EEESI_SI_EEESC_SE_Li128ELb1ELb1ELb0ELb0EEENS1_19SingleTileSchedulerILb1ELb0ELb1ELi128EEEEEEEEEvNT_6ParamsE:
	.zero		1944


//--------------------- .nv.constant0._ZN7cutlass13device_kernelIN5flash19enable_sm80_to_sm89INS1_16FlashAttnFwdSm80INS1_25CollectiveMainloopFwdSm80ILi4ELi1ELb0EN4cute5tupleIJNS5_1CILi128EEENS7_ILi112EEENS7_ILi64EEEEEELi64ENS_10bfloat16_tEfNS_4arch4Sm80ELb1ELb0ELb1ELb0ELb0ELb0ELb1ELb0EEENS1_21CollectiveEpilogueFwdINS6_IJS8_SA_S9_EEENS6_IJNS7_ILi1EEESI_SI_EEESC_SE_Li128ELb0ELb1ELb0ELb0EEENS1_30DynamicPersistentTileSchedulerILi128ELi128ELb0ELb1ELb0EEEEEEEEEvNT_6ParamsE --------------------------
	.section	.nv.constant0._ZN7cutlass13device_kernelIN5flash19enable_sm80_to_sm89INS1_16FlashAttnFwdSm80INS1_25CollectiveMainloopFwdSm80ILi4ELi1ELb0EN4cute5tupleIJNS5_1CILi128EEENS7_ILi112EEENS7_ILi64EEEEEELi64ENS_10bfloat16_tEfNS_4arch4Sm80ELb1ELb0ELb1ELb0ELb0ELb0ELb1ELb0EEENS1_21CollectiveEpilogueFwdINS6_IJS8_SA_S9_EEENS6_IJNS7_ILi1EEESI_SI_EEESC_SE_Li128ELb0ELb1ELb0ELb0EEENS1_30DynamicPersistentTileSchedulerILi128ELi128ELb0ELb1ELb0EEEEEEEEEvNT_6ParamsE,"a",@progbits
	.sectionflags	@""
	.align	4
.nv.constant0._ZN7cutlass13device_kernelIN5flash19enable_sm80_to_sm89INS1_16FlashAttnFwdSm80INS1_25CollectiveMainloopFwdSm80ILi4ELi1ELb0EN4cute5tupleIJNS5_1CILi128EEENS7_ILi112EEENS7_ILi64EEEEEELi64ENS_10bfloat16_tEfNS_4arch4Sm80ELb1ELb0ELb1ELb0ELb0ELb0ELb1ELb0EEENS1_21CollectiveEpilogueFwdINS6_IJS8_SA_S9_EEENS6_IJNS7_ILi1EEESI_SI_EEESC_SE_Li128ELb0ELb1ELb0ELb0EEENS1_30DynamicPersistentTileSchedulerILi128ELi128ELb0ELb1ELb0EEEEEEEEEvNT_6ParamsE:
	.zero		1960


//--------------------- .nv.constant0._ZN7cutlass13device_kernelIN5flash19enable_sm80_to_sm89INS1_16FlashAttnFwdSm80INS1_25CollectiveMainloopFwdSm80ILi4ELi1ELb0EN4cute5tupleIJNS5_1CILi128EEENS7_ILi112EEENS7_ILi64EEEEEELi64ENS_10bfloat16_tEfNS_4arch4Sm80ELb1ELb0ELb1ELb1ELb0ELb0ELb1ELb0EEENS1_21CollectiveEpilogueFwdINS6_IJS8_SA_S9_EEENS6_IJNS7_ILi1EEESI_SI_EEESC_SE_Li128ELb1ELb1ELb0ELb0EEENS1_19SingleTileSchedulerILb1ELb0ELb1ELi128EEEEEEEEEvNT_6ParamsE --------------------------
	.section	.nv.constant0._ZN7cutlass13device_kernelIN5flash19enable_sm80_to_sm89INS1_16FlashAttnFwdSm80INS1_25CollectiveMainloopFwdSm80ILi4ELi1ELb0EN4cute5tupleIJNS5_1CILi128EEENS7_ILi112EEENS7_ILi64EEEEEELi64ENS_10bfloat16_tEfNS_4arch4Sm80ELb1ELb0ELb1ELb1ELb0ELb0ELb1ELb0EEENS1_21CollectiveEpilogueFwdINS6_IJS8_SA_S9_EEENS6_IJNS7_ILi1EEESI_SI_EEESC_SE_Li128ELb1ELb1ELb0ELb0EEENS1_19SingleTileSchedulerILb1ELb0ELb1ELi128EEEEEEEEEvNT_6ParamsE,"a",@progbits
	.sectionflags	@""
	.align	4
.nv.constant0._ZN7cutlass13device_kernelIN5flash19enable_sm80_to_sm89INS1_16FlashAttnFwdSm80INS1_25CollectiveMainloopFwdSm80ILi4ELi1ELb0EN4cute5tupleIJNS5_1CILi128EEENS7_ILi112EEENS7_ILi64EEEEEELi64ENS_10bfloat16_tEfNS_4arch4Sm80ELb1ELb0ELb1ELb1ELb0ELb0ELb1ELb0EEENS1_21CollectiveEpilogueFwdINS6_IJS8_SA_S9_EEENS6_IJNS7_ILi1EEESI_SI_EEESC_SE_Li128ELb1ELb1ELb0ELb0EEENS1_19SingleTileSchedulerILb1ELb0ELb1ELi128EEEEEEEEEvNT_6ParamsE:
	.zero		1944


//--------------------- .nv.constant0._ZN7cutlass13device_kernelIN5flash19enable_sm80_to_sm89INS1_16FlashAttnFwdSm80INS1_25CollectiveMainloopFwdSm80ILi4ELi1ELb0EN4cute5tupleIJNS5_1CILi128EEENS7_ILi112EEENS7_ILi64EEEEEELi64ENS_10bfloat16_tEfNS_4arch4Sm80ELb1ELb0ELb1ELb1ELb0ELb1ELb1ELb0EEENS1_21CollectiveEpilogueFwdINS6_IJS8_SA_S9_EEENS6_IJNS7_ILi1EEESI_SI_EEESC_SE_Li128ELb1ELb1ELb0ELb0EEENS1_19SingleTileSchedulerILb1ELb0ELb1ELi128EEEEEEEEEvNT_6ParamsE --------------------------
	.section	.nv.constant0._ZN7cutlass13device_kernelIN5flash19enable_sm80_to_sm89INS1_16FlashAttnFwdSm80INS1_25CollectiveMainloopFwdSm80ILi4ELi1ELb0EN4cute5tupleIJNS5_1CILi128EEENS7_ILi112EEENS7_ILi64EEEEEELi64ENS_10bfloat16_tEfNS_4arch4Sm80ELb1ELb0ELb1ELb1ELb0ELb1ELb1ELb0EEENS1_21CollectiveEpilogueFwdINS6_IJS8_SA_S9_EEENS6_IJNS7_ILi1EEESI_SI_EEESC_SE_Li128ELb1ELb1ELb0ELb0EEENS1_19SingleTileSchedulerILb1ELb0ELb1ELi128EEEEEEEEEvNT_6ParamsE,"a",@progbits
	.sectionflags	@""
	.align	4
.nv.constant0._ZN7cutlass13device_kernelIN5flash19enable_sm80_to_sm89INS1_16FlashAttnFwdSm80INS1_25CollectiveMainloopFwdSm80ILi4ELi1ELb0EN4cute5tupleIJNS5_1CILi128EEENS7_ILi112EEENS7_ILi64EEEEEELi64ENS_10bfloat16_tEfNS_4arch4Sm80ELb1ELb0ELb1ELb1ELb0ELb1ELb1ELb0EEENS1_21CollectiveEpilogueFwdINS6_IJS8_SA_S9_EEENS6_IJNS7_ILi1EEESI_SI_EEESC_SE_Li128ELb1ELb1ELb0ELb0EEENS1_19SingleTileSchedulerILb1ELb0ELb1ELi128EEEEEEEEEvNT_6ParamsE:
	.zero		1944


//--------------------- SYMBOLS --------------------------

	.type		.nv.reservedSmem.offset0,@object
	.size		.nv.reservedSmem.offset0,0x4
